//
// Generated by NVIDIA NVVM Compiler
//
// Compiler Build ID: CL-36424714
// Cuda compilation tools, release 13.0, V13.0.88
// Based on NVVM 20.0.0
//

.version 9.0
.target sm_100
.address_size 64

	// .globl	_Z15goertzel_kernelPKfPKiP3Cpxi
.extern .shared .align 16 .b8 sh[];
.global .align 4 .b8 __cudart_i2opi_f[24] = {65, 144, 67, 60, 153, 149, 98, 219, 192, 221, 52, 245, 209, 87, 39, 252, 41, 21, 68, 78, 110, 131, 249, 162};

.visible .entry _Z15goertzel_kernelPKfPKiP3Cpxi(
	.param .u64 .ptr .align 1 _Z15goertzel_kernelPKfPKiP3Cpxi_param_0,
	.param .u64 .ptr .align 1 _Z15goertzel_kernelPKfPKiP3Cpxi_param_1,
	.param .u64 .ptr .align 1 _Z15goertzel_kernelPKfPKiP3Cpxi_param_2,
	.param .u32 _Z15goertzel_kernelPKfPKiP3Cpxi_param_3
)
{
	.local .align 4 .b8 	__local_depot0[28];
	.reg .b64 	%SP;
	.reg .b64 	%SPL;
	.reg .pred 	%p<39>;
	.reg .b32 	%r<147>;
	.reg .b32 	%f<108>;
	.reg .b64 	%rd<69>;
	.reg .b64 	%fd<11>;

	mov.u64 	%SPL, __local_depot0;
	ld.param.u64 	%rd24, [_Z15goertzel_kernelPKfPKiP3Cpxi_param_0];
	ld.param.u64 	%rd26, [_Z15goertzel_kernelPKfPKiP3Cpxi_param_1];
	ld.param.u64 	%rd25, [_Z15goertzel_kernelPKfPKiP3Cpxi_param_2];
	ld.param.u32 	%r46, [_Z15goertzel_kernelPKfPKiP3Cpxi_param_3];
	cvta.to.global.u64 	%rd27, %rd26;
	add.u64 	%rd1, %SPL, 0;
	mov.u32 	%r1, %ctaid.x;
	mul.wide.u32 	%rd29, %r1, 4;
	add.s64 	%rd30, %rd27, %rd29;
	ld.global.nc.u32 	%r47, [%rd30];
	cvt.rn.f64.s32 	%fd1, %r47;
	mul.f64 	%fd2, %fd1, 0d401921FB54442D18;
	cvt.rn.f64.s32 	%fd3, %r46;
	div.rn.f64 	%fd4, %fd2, %fd3;
	cvt.rn.f32.f64 	%f1, %fd4;
	mul.f32 	%f24, %f1, 0f3F22F983;
	cvt.rni.s32.f32 	%r146, %f24;
	cvt.rn.f32.s32 	%f25, %r146;
	fma.rn.f32 	%f26, %f25, 0fBFC90FDA, %f1;
	fma.rn.f32 	%f27, %f25, 0fB3A22168, %f26;
	fma.rn.f32 	%f107, %f25, 0fA7C234C5, %f27;
	abs.f32 	%f3, %f1;
	setp.ltu.f32 	%p1, %f3, 0f47CE4780;
	mov.u32 	%r137, %r146;
	mov.f32 	%f101, %f107;
	@%p1 bra 	$L__BB0_8;
	setp.neu.f32 	%p2, %f3, 0f7F800000;
	@%p2 bra 	$L__BB0_3;
	mov.f32 	%f30, 0f00000000;
	mul.rn.f32 	%f101, %f1, %f30;
	mov.b32 	%r137, 0;
	bra.uni 	$L__BB0_8;
$L__BB0_3:
	mov.b32 	%r3, %f1;
	shl.b32 	%r49, %r3, 8;
	or.b32  	%r4, %r49, -2147483648;
	mov.b64 	%rd62, 0;
	mov.b32 	%r134, 0;
	mov.u64 	%rd60, __cudart_i2opi_f;
	mov.u64 	%rd61, %rd1;
$L__BB0_4:
	.pragma "nounroll";
	ld.global.nc.u32 	%r50, [%rd60];
	mad.wide.u32 	%rd33, %r50, %r4, %rd62;
	shr.u64 	%rd62, %rd33, 32;
	st.local.u32 	[%rd61], %rd33;
	add.s32 	%r134, %r134, 1;
	add.s64 	%rd61, %rd61, 4;
	add.s64 	%rd60, %rd60, 4;
	setp.ne.s32 	%p3, %r134, 6;
	@%p3 bra 	$L__BB0_4;
	shr.u32 	%r51, %r3, 23;
	st.local.u32 	[%rd1+24], %rd62;
	and.b32  	%r7, %r51, 31;
	and.b32  	%r52, %r51, 224;
	add.s32 	%r53, %r52, -128;
	shr.u32 	%r54, %r53, 5;
	mul.wide.u32 	%rd34, %r54, 4;
	sub.s64 	%rd8, %rd1, %rd34;
	ld.local.u32 	%r135, [%rd8+24];
	ld.local.u32 	%r136, [%rd8+20];
	setp.eq.s32 	%p4, %r7, 0;
	@%p4 bra 	$L__BB0_7;
	shf.l.wrap.b32 	%r135, %r136, %r135, %r7;
	ld.local.u32 	%r55, [%rd8+16];
	shf.l.wrap.b32 	%r136, %r55, %r136, %r7;
$L__BB0_7:
	shr.u32 	%r56, %r135, 30;
	shf.l.wrap.b32 	%r57, %r136, %r135, 2;
	shl.b32 	%r58, %r136, 2;
	shr.u32 	%r59, %r57, 31;
	add.s32 	%r60, %r59, %r56;
	neg.s32 	%r61, %r60;
	setp.lt.s32 	%p5, %r3, 0;
	selp.b32 	%r137, %r61, %r60, %p5;
	xor.b32  	%r62, %r57, %r3;
	shr.s32 	%r63, %r57, 31;
	xor.b32  	%r64, %r63, %r57;
	xor.b32  	%r65, %r63, %r58;
	cvt.u64.u32 	%rd35, %r64;
	shl.b64 	%rd36, %rd35, 32;
	cvt.u64.u32 	%rd37, %r65;
	or.b64  	%rd38, %rd36, %rd37;
	cvt.rn.f64.s64 	%fd5, %rd38;
	mul.f64 	%fd6, %fd5, 0d3BF921FB54442D19;
	cvt.rn.f32.f64 	%f28, %fd6;
	neg.f32 	%f29, %f28;
	setp.lt.s32 	%p6, %r62, 0;
	selp.f32 	%f101, %f29, %f28, %p6;
$L__BB0_8:
	setp.ltu.f32 	%p7, %f3, 0f47CE4780;
	add.s32 	%r67, %r137, 1;
	mul.rn.f32 	%f31, %f101, %f101;
	and.b32  	%r68, %r137, 1;
	setp.eq.b32 	%p8, %r68, 1;
	selp.f32 	%f32, %f101, 0f3F800000, %p8;
	fma.rn.f32 	%f33, %f31, %f32, 0f00000000;
	fma.rn.f32 	%f34, %f31, 0f37CBAC00, 0fBAB607ED;
	selp.f32 	%f35, 0fB94D4153, %f34, %p8;
	selp.f32 	%f36, 0f3C0885E4, 0f3D2AAABB, %p8;
	fma.rn.f32 	%f37, %f35, %f31, %f36;
	selp.f32 	%f38, 0fBE2AAAA8, 0fBEFFFFFF, %p8;
	fma.rn.f32 	%f39, %f37, %f31, %f38;
	fma.rn.f32 	%f40, %f39, %f33, %f32;
	and.b32  	%r69, %r67, 2;
	setp.eq.s32 	%p9, %r69, 0;
	mov.f32 	%f41, 0f00000000;
	sub.f32 	%f42, %f41, %f40;
	selp.f32 	%f7, %f40, %f42, %p9;
	mov.u32 	%r141, %r146;
	mov.f32 	%f102, %f107;
	@%p7 bra 	$L__BB0_16;
	setp.neu.f32 	%p10, %f3, 0f7F800000;
	@%p10 bra 	$L__BB0_11;
	mov.f32 	%f45, 0f00000000;
	mul.rn.f32 	%f102, %f1, %f45;
	mov.b32 	%r141, 0;
	bra.uni 	$L__BB0_16;
$L__BB0_11:
	mov.b32 	%r16, %f1;
	shl.b32 	%r71, %r16, 8;
	or.b32  	%r17, %r71, -2147483648;
	mov.b64 	%rd65, 0;
	mov.b32 	%r138, 0;
	mov.u64 	%rd63, __cudart_i2opi_f;
	mov.u64 	%rd64, %rd1;
$L__BB0_12:
	.pragma "nounroll";
	ld.global.nc.u32 	%r72, [%rd63];
	mad.wide.u32 	%rd41, %r72, %r17, %rd65;
	shr.u64 	%rd65, %rd41, 32;
	st.local.u32 	[%rd64], %rd41;
	add.s32 	%r138, %r138, 1;
	add.s64 	%rd64, %rd64, 4;
	add.s64 	%rd63, %rd63, 4;
	setp.ne.s32 	%p11, %r138, 6;
	@%p11 bra 	$L__BB0_12;
	shr.u32 	%r73, %r16, 23;
	st.local.u32 	[%rd1+24], %rd65;
	and.b32  	%r20, %r73, 31;
	and.b32  	%r74, %r73, 224;
	add.s32 	%r75, %r74, -128;
	shr.u32 	%r76, %r75, 5;
	mul.wide.u32 	%rd42, %r76, 4;
	sub.s64 	%rd15, %rd1, %rd42;
	ld.local.u32 	%r139, [%rd15+24];
	ld.local.u32 	%r140, [%rd15+20];
	setp.eq.s32 	%p12, %r20, 0;
	@%p12 bra 	$L__BB0_15;
	shf.l.wrap.b32 	%r139, %r140, %r139, %r20;
	ld.local.u32 	%r77, [%rd15+16];
	shf.l.wrap.b32 	%r140, %r77, %r140, %r20;
$L__BB0_15:
	shr.u32 	%r78, %r139, 30;
	shf.l.wrap.b32 	%r79, %r140, %r139, 2;
	shl.b32 	%r80, %r140, 2;
	shr.u32 	%r81, %r79, 31;
	add.s32 	%r82, %r81, %r78;
	neg.s32 	%r83, %r82;
	setp.lt.s32 	%p13, %r16, 0;
	selp.b32 	%r141, %r83, %r82, %p13;
	xor.b32  	%r84, %r79, %r16;
	shr.s32 	%r85, %r79, 31;
	xor.b32  	%r86, %r85, %r79;
	xor.b32  	%r87, %r85, %r80;
	cvt.u64.u32 	%rd43, %r86;
	shl.b64 	%rd44, %rd43, 32;
	cvt.u64.u32 	%rd45, %r87;
	or.b64  	%rd46, %rd44, %rd45;
	cvt.rn.f64.s64 	%fd7, %rd46;
	mul.f64 	%fd8, %fd7, 0d3BF921FB54442D19;
	cvt.rn.f32.f64 	%f43, %fd8;
	neg.f32 	%f44, %f43;
	setp.lt.s32 	%p14, %r84, 0;
	selp.f32 	%f102, %f44, %f43, %p14;
$L__BB0_16:
	mul.rn.f32 	%f47, %f102, %f102;
	and.b32  	%r89, %r141, 1;
	setp.eq.b32 	%p15, %r89, 1;
	selp.f32 	%f48, 0f3F800000, %f102, %p15;
	fma.rn.f32 	%f49, %f47, %f48, 0f00000000;
	fma.rn.f32 	%f50, %f47, 0f37CBAC00, 0fBAB607ED;
	selp.f32 	%f51, %f50, 0fB94D4153, %p15;
	selp.f32 	%f52, 0f3D2AAABB, 0f3C0885E4, %p15;
	fma.rn.f32 	%f53, %f51, %f47, %f52;
	selp.f32 	%f54, 0fBEFFFFFF, 0fBE2AAAA8, %p15;
	fma.rn.f32 	%f55, %f53, %f47, %f54;
	fma.rn.f32 	%f56, %f55, %f49, %f48;
	and.b32  	%r90, %r141, 2;
	setp.eq.s32 	%p16, %r90, 0;
	mov.f32 	%f105, 0f00000000;
	sub.f32 	%f57, %f105, %f56;
	selp.f32 	%f11, %f56, %f57, %p16;
	mov.u32 	%r29, %tid.x;
	setp.ge.s32 	%p17, %r29, %r46;
	mov.f32 	%f106, %f105;
	@%p17 bra 	$L__BB0_19;
	mov.u32 	%r30, %ntid.x;
	cvta.to.global.u64 	%rd16, %rd24;
	add.f32 	%f12, %f7, %f7;
	mov.f32 	%f105, 0f00000000;
	mov.u32 	%r142, %r29;
	mov.f32 	%f104, %f105;
$L__BB0_18:
	mov.f32 	%f106, %f105;
	mul.wide.s32 	%rd47, %r142, 4;
	add.s64 	%rd48, %rd16, %rd47;
	ld.global.nc.f32 	%f59, [%rd48];
	fma.rn.f32 	%f60, %f12, %f106, %f59;
	sub.f32 	%f105, %f60, %f104;
	add.s32 	%r142, %r142, %r30;
	setp.lt.s32 	%p18, %r142, %r46;
	mov.f32 	%f104, %f106;
	@%p18 bra 	$L__BB0_18;
$L__BB0_19:
	mov.b32 	%r91, %f105;
	shfl.sync.down.b32	%r92|%p19, %r91, 16, 31, -1;
	mov.b32 	%f61, %r92;
	add.f32 	%f62, %f105, %f61;
	mov.b32 	%r93, %f106;
	shfl.sync.down.b32	%r94|%p20, %r93, 16, 31, -1;
	mov.b32 	%f63, %r94;
	add.f32 	%f64, %f106, %f63;
	mov.b32 	%r95, %f62;
	shfl.sync.down.b32	%r96|%p21, %r95, 8, 31, -1;
	mov.b32 	%f65, %r96;
	add.f32 	%f66, %f62, %f65;
	mov.b32 	%r97, %f64;
	shfl.sync.down.b32	%r98|%p22, %r97, 8, 31, -1;
	mov.b32 	%f67, %r98;
	add.f32 	%f68, %f64, %f67;
	mov.b32 	%r99, %f66;
	shfl.sync.down.b32	%r100|%p23, %r99, 4, 31, -1;
	mov.b32 	%f69, %r100;
	add.f32 	%f70, %f66, %f69;
	mov.b32 	%r101, %f68;
	shfl.sync.down.b32	%r102|%p24, %r101, 4, 31, -1;
	mov.b32 	%f71, %r102;
	add.f32 	%f72, %f68, %f71;
	mov.b32 	%r103, %f70;
	shfl.sync.down.b32	%r104|%p25, %r103, 2, 31, -1;
	mov.b32 	%f73, %r104;
	add.f32 	%f74, %f70, %f73;
	mov.b32 	%r105, %f72;
	shfl.sync.down.b32	%r106|%p26, %r105, 2, 31, -1;
	mov.b32 	%f75, %r106;
	add.f32 	%f76, %f72, %f75;
	mov.b32 	%r107, %f74;
	shfl.sync.down.b32	%r108|%p27, %r107, 1, 31, -1;
	mov.b32 	%f77, %r108;
	add.f32 	%f18, %f74, %f77;
	mov.b32 	%r109, %f76;
	shfl.sync.down.b32	%r110|%p28, %r109, 1, 31, -1;
	mov.b32 	%f78, %r110;
	add.f32 	%f19, %f76, %f78;
	and.b32  	%r111, %r29, 31;
	setp.ne.s32 	%p29, %r111, 0;
	@%p29 bra 	$L__BB0_21;
	atom.shared.add.f32 	%f79, [sh], %f18;
	atom.shared.add.f32 	%f80, [sh+4], %f19;
$L__BB0_21:
	bar.sync 	0;
	setp.ne.s32 	%p30, %r29, 0;
	@%p30 bra 	$L__BB0_31;
	setp.ltu.f32 	%p31, %f3, 0f47CE4780;
	ld.shared.f32 	%f20, [sh];
	@%p31 bra 	$L__BB0_30;
	setp.neu.f32 	%p32, %f3, 0f7F800000;
	@%p32 bra 	$L__BB0_25;
	mov.f32 	%f83, 0f00000000;
	mul.rn.f32 	%f107, %f1, %f83;
	mov.b32 	%r146, 0;
	bra.uni 	$L__BB0_30;
$L__BB0_25:
	mov.b32 	%r33, %f1;
	shl.b32 	%r113, %r33, 8;
	or.b32  	%r34, %r113, -2147483648;
	mov.b64 	%rd68, 0;
	mov.b32 	%r143, 0;
	mov.u64 	%rd66, __cudart_i2opi_f;
	mov.u64 	%rd67, %rd1;
$L__BB0_26:
	.pragma "nounroll";
	ld.global.nc.u32 	%r114, [%rd66];
	mad.wide.u32 	%rd51, %r114, %r34, %rd68;
	shr.u64 	%rd68, %rd51, 32;
	st.local.u32 	[%rd67], %rd51;
	add.s32 	%r143, %r143, 1;
	add.s64 	%rd67, %rd67, 4;
	add.s64 	%rd66, %rd66, 4;
	setp.ne.s32 	%p33, %r143, 6;
	@%p33 bra 	$L__BB0_26;
	shr.u32 	%r115, %r33, 23;
	st.local.u32 	[%rd1+24], %rd68;
	and.b32  	%r37, %r115, 31;
	and.b32  	%r116, %r115, 224;
	add.s32 	%r117, %r116, -128;
	shr.u32 	%r118, %r117, 5;
	mul.wide.u32 	%rd52, %r118, 4;
	sub.s64 	%rd23, %rd1, %rd52;
	ld.local.u32 	%r144, [%rd23+24];
	ld.local.u32 	%r145, [%rd23+20];
	setp.eq.s32 	%p34, %r37, 0;
	@%p34 bra 	$L__BB0_29;
	shf.l.wrap.b32 	%r144, %r145, %r144, %r37;
	ld.local.u32 	%r119, [%rd23+16];
	shf.l.wrap.b32 	%r145, %r119, %r145, %r37;
$L__BB0_29:
	shr.u32 	%r120, %r144, 30;
	shf.l.wrap.b32 	%r121, %r145, %r144, 2;
	shl.b32 	%r122, %r145, 2;
	shr.u32 	%r123, %r121, 31;
	add.s32 	%r124, %r123, %r120;
	neg.s32 	%r125, %r124;
	setp.lt.s32 	%p35, %r33, 0;
	selp.b32 	%r146, %r125, %r124, %p35;
	xor.b32  	%r126, %r121, %r33;
	shr.s32 	%r127, %r121, 31;
	xor.b32  	%r128, %r127, %r121;
	xor.b32  	%r129, %r127, %r122;
	cvt.u64.u32 	%rd53, %r128;
	shl.b64 	%rd54, %rd53, 32;
	cvt.u64.u32 	%rd55, %r129;
	or.b64  	%rd56, %rd54, %rd55;
	cvt.rn.f64.s64 	%fd9, %rd56;
	mul.f64 	%fd10, %fd9, 0d3BF921FB54442D19;
	cvt.rn.f32.f64 	%f81, %fd10;
	neg.f32 	%f82, %f81;
	setp.lt.s32 	%p36, %r126, 0;
	selp.f32 	%f107, %f82, %f81, %p36;
$L__BB0_30:
	add.s32 	%r131, %r146, 1;
	mul.rn.f32 	%f84, %f107, %f107;
	and.b32  	%r132, %r146, 1;
	setp.eq.b32 	%p37, %r132, 1;
	selp.f32 	%f85, %f107, 0f3F800000, %p37;
	fma.rn.f32 	%f86, %f84, %f85, 0f00000000;
	fma.rn.f32 	%f87, %f84, 0f37CBAC00, 0fBAB607ED;
	selp.f32 	%f88, 0fB94D4153, %f87, %p37;
	selp.f32 	%f89, 0f3C0885E4, 0f3D2AAABB, %p37;
	fma.rn.f32 	%f90, %f88, %f84, %f89;
	selp.f32 	%f91, 0fBE2AAAA8, 0fBEFFFFFF, %p37;
	fma.rn.f32 	%f92, %f90, %f84, %f91;
	fma.rn.f32 	%f93, %f92, %f86, %f85;
	and.b32  	%r133, %r131, 2;
	setp.eq.s32 	%p38, %r133, 0;
	mov.f32 	%f94, 0f00000000;
	sub.f32 	%f95, %f94, %f93;
	selp.f32 	%f96, %f93, %f95, %p38;
	ld.shared.f32 	%f97, [sh+4];
	mul.f32 	%f98, %f97, %f96;
	sub.f32 	%f99, %f20, %f98;
	mul.f32 	%f100, %f11, %f97;
	cvta.to.global.u64 	%rd57, %rd25;
	mul.wide.u32 	%rd58, %r1, 8;
	add.s64 	%rd59, %rd57, %rd58;
	st.global.f32 	[%rd59], %f99;
	st.global.f32 	[%rd59+4], %f100;
	st.shared.v2.f32 	[sh], {%f94, %f94};
$L__BB0_31:
	ret;

}


// ===== COMPILED SASS (sm_100) =====

	.target	sm_100

	.elftype	@"ET_EXEC"


//--------------------- .note.nv.tkinfo           --------------------------
	.section	.note.nv.tkinfo,"",@"SHT_NOTE"
	.sectionflags	@"SHF_NOTE_NV_TKINFO"
	.tkinfo
        /*0018*/ 	.word	0x00000002
        /*0030*/ 	.string	""
        /*0030*/ 	.string	"ptxas"
        /*0030*/ 	.string	"Cuda compilation tools, release 13.0, V13.0.88"
        /*0030*/ 	.string	"Build cuda_13.0.r13.0/compiler.36424714_0"
        /*0030*/ 	.string	"-arch sm_100 -m 64 "



//--------------------- .note.nv.cuinfo           --------------------------
	.section	.note.nv.cuinfo,"",@"SHT_NOTE"
	.sectionflags	@"SHF_NOTE_NV_CUINFO"
        /*0018*/ 	.short	0x0002
        /*001a*/ 	.short	0x0064
        /*001c*/ 	.short	0x0082
	.zero		2


//--------------------- .nv.info                  --------------------------
	.section	.nv.info,"",@"SHT_CUDA_INFO"
	.align	4


	//----- nvinfo : EIATTR_REGCOUNT
	.align		4
        /*0000*/ 	.byte	0x04, 0x2f
        /*0002*/ 	.short	(.L_2 - .L_1)
	.align		4
.L_1:
        /*0004*/ 	.word	index@(_Z15goertzel_kernelPKfPKiP3Cpxi)
        /*0008*/ 	.word	0x00000019


	//----- nvinfo : EIATTR_FRAME_SIZE
	.align		4
.L_2:
        /*000c*/ 	.byte	0x04, 0x11
        /*000e*/ 	.short	(.L_4 - .L_3)
	.align		4
.L_3:
        /*0010*/ 	.word	index@($__internal_0_$__cuda_sm20_div_rn_f64_full)
        /*0014*/ 	.word	0x00000020


	//----- nvinfo : EIATTR_FRAME_SIZE
	.align		4
.L_4:
        /*0018*/ 	.byte	0x04, 0x11
        /*001a*/ 	.short	(.L_6 - .L_5)
	.align		4
.L_5:
        /*001c*/ 	.word	index@(_Z15goertzel_kernelPKfPKiP3Cpxi)
        /*0020*/ 	.word	0x00000020


	//----- nvinfo : EIATTR_MIN_STACK_SIZE
	.align		4
.L_6:
        /*0024*/ 	.byte	0x04, 0x12
        /*0026*/ 	.short	(.L_8 - .L_7)
	.align		4
.L_7:
        /*0028*/ 	.word	index@(_Z15goertzel_kernelPKfPKiP3Cpxi)
        /*002c*/ 	.word	0x00000020
.L_8:


//--------------------- .nv.compat                --------------------------
	.section	.nv.compat,"",@"SHT_CUDA_COMPAT_INFO"
	.align	4
        /*0000*/ 	.byte	0x02, 0x09, 0x00, 0x00, 0x02, 0x02, 0x01, 0x00, 0x02, 0x05, 0x05, 0x00, 0x03, 0x07, 0x01, 0x01
        /*0010*/ 	.byte	0x02, 0x03, 0x00, 0x00, 0x02, 0x06, 0x01, 0x00, 0x04, 0x0b, 0x08, 0x00, 0x01, 0x00, 0x00, 0x00
        /*0020*/ 	.byte	0x00, 0x00, 0x00, 0x00


//--------------------- .nv.info._Z15goertzel_kernelPKfPKiP3Cpxi --------------------------
	.section	.nv.info._Z15goertzel_kernelPKfPKiP3Cpxi,"",@"SHT_CUDA_INFO"
	.sectionflags	@""
	.align	4


	//----- nvinfo : EIATTR_CUDA_API_VERSION
	.align		4
        /*0000*/ 	.byte	0x04, 0x37
        /*0002*/ 	.short	(.L_10 - .L_9)
.L_9:
        /*0004*/ 	.word	0x00000082


	//----- nvinfo : EIATTR_KPARAM_INFO
	.align		4
.L_10:
        /*0008*/ 	.byte	0x04, 0x17
        /*000a*/ 	.short	(.L_12 - .L_11)
.L_11:
        /*000c*/ 	.word	0x00000000
        /*0010*/ 	.short	0x0003
        /*0012*/ 	.short	0x0018
        /*0014*/ 	.byte	0x00, 0xf0, 0x11, 0x00


	//----- nvinfo : EIATTR_KPARAM_INFO
	.align		4
.L_12:
        /*0018*/ 	.byte	0x04, 0x17
        /*001a*/ 	.short	(.L_14 - .L_13)
.L_13:
        /*001c*/ 	.word	0x00000000
        /*0020*/ 	.short	0x0002
        /*0022*/ 	.short	0x0010
        /*0024*/ 	.byte	0x00, 0xf5, 0x21, 0x00


	//----- nvinfo : EIATTR_KPARAM_INFO
	.align		4
.L_14:
        /*0028*/ 	.byte	0x04, 0x17
        /*002a*/ 	.short	(.L_16 - .L_15)
.L_15:
        /*002c*/ 	.word	0x00000000
        /*0030*/ 	.short	0x0001
        /*0032*/ 	.short	0x0008
        /*0034*/ 	.byte	0x00, 0xf5, 0x21, 0x00


	//----- nvinfo : EIATTR_KPARAM_INFO
	.align		4
.L_16:
        /*0038*/ 	.byte	0x04, 0x17
        /*003a*/ 	.short	(.L_18 - .L_17)
.L_17:
        /*003c*/ 	.word	0x00000000
        /*0040*/ 	.short	0x0000
        /*0042*/ 	.short	0x0000
        /*0044*/ 	.byte	0x00, 0xf5, 0x21, 0x00


	//----- nvinfo : EIATTR_SPARSE_MMA_MASK
	.align		4
.L_18:
        /*0048*/ 	.byte	0x03, 0x50
        /*004a*/ 	.short	0x0000


	//----- nvinfo : EIATTR_MAXREG_COUNT
	.align		4
        /*004c*/ 	.byte	0x03, 0x1b
        /*004e*/ 	.short	0x00ff


	//----- nvinfo : EIATTR_NUM_BARRIERS
	.align		4
        /*0050*/ 	.byte	0x02, 0x4c
        /*0052*/ 	.byte	0x01
	.zero		1


	//----- nvinfo : EIATTR_MERCURY_ISA_VERSION
	.align		4
        /*0054*/ 	.byte	0x03, 0x5f
        /*0056*/ 	.short	0x0101


	//----- nvinfo : EIATTR_COOP_GROUP_MASK_REGIDS
	.align		4
        /*0058*/ 	.byte	0x04, 0x29
        /*005a*/ 	.short	(.L_20 - .L_19)


	//   ....[0]....
.L_19:
        /*005c*/ 	.word	0xffffffff


	//   ....[1]....
        /*0060*/ 	.word	0xffffffff


	//   ....[2]....
        /*0064*/ 	.word	0xffffffff


	//   ....[3]....
        /*0068*/ 	.word	0xffffffff


	//   ....[4]....
        /*006c*/ 	.word	0xffffffff


	//   ....[5]....
        /*0070*/ 	.word	0xffffffff


	//   ....[6]....
        /*0074*/ 	.word	0xffffffff


	//   ....[7]....
        /*0078*/ 	.word	0xffffffff


	//   ....[8]....
        /*007c*/ 	.word	0xffffffff


	//   ....[9]....
        /*0080*/ 	.word	0xffffffff


	//----- nvinfo : EIATTR_COOP_GROUP_INSTR_OFFSETS
	.align		4
.L_20:
        /*0084*/ 	.byte	0x04, 0x28
        /*0086*/ 	.short	(.L_22 - .L_21)


	//   ....[0]....
.L_21:
        /*0088*/ 	.word	0x00000d80


	//   ....[1]....
        /*008c*/ 	.word	0x00000db0


	//   ....[2]....
        /*0090*/ 	.word	0x00000de0


	//   ....[3]....
        /*0094*/ 	.word	0x00000df0


	//   ....[4]....
        /*0098*/ 	.word	0x00000e20


	//   ....[5]....
        /*009c*/ 	.word	0x00000e30


	//   ....[6]....
        /*00a0*/ 	.word	0x00000e60


	//   ....[7]....
        /*00a4*/ 	.word	0x00000e70


	//   ....[8]....
        /*00a8*/ 	.word	0x00000ea0


	//   ....[9]....
        /*00ac*/ 	.word	0x00000eb0


	//----- nvinfo : EIATTR_VRC_CTA_INIT_COUNT
	.align		4
.L_22:
        /*00b0*/ 	.byte	0x02, 0x4a
	.zero		1
	.zero		1


	//----- nvinfo : EIATTR_EXIT_INSTR_OFFSETS
	.align		4
        /*00b4*/ 	.byte	0x04, 0x1c
        /*00b6*/ 	.short	(.L_24 - .L_23)


	//   ....[0]....
.L_23:
        /*00b8*/ 	.word	0x00000ff0


	//   ....[1]....
        /*00bc*/ 	.word	0x00001540


	//----- nvinfo : EIATTR_CRS_STACK_SIZE
	.align		4
.L_24:
        /*00c0*/ 	.byte	0x04, 0x1e
        /*00c2*/ 	.short	(.L_26 - .L_25)
.L_25:
        /*00c4*/ 	.word	0x00000000


	//----- nvinfo : EIATTR_CBANK_PARAM_SIZE
	.align		4
.L_26:
        /*00c8*/ 	.byte	0x03, 0x19
        /*00ca*/ 	.short	0x001c


	//----- nvinfo : EIATTR_PARAM_CBANK
	.align		4
        /*00cc*/ 	.byte	0x04, 0x0a
        /*00ce*/ 	.short	(.L_28 - .L_27)
	.align		4
.L_27:
        /*00d0*/ 	.word	index@(.nv.constant0._Z15goertzel_kernelPKfPKiP3Cpxi)
        /*00d4*/ 	.short	0x0380
        /*00d6*/ 	.short	0x001c


	//----- nvinfo : EIATTR_SW_WAR
	.align		4
.L_28:
        /*00d8*/ 	.byte	0x04, 0x36
        /*00da*/ 	.short	(.L_30 - .L_29)
.L_29:
        /*00dc*/ 	.word	0x00000008
.L_30:


//--------------------- .nv.callgraph             --------------------------
	.section	.nv.callgraph,"",@"SHT_CUDA_CALLGRAPH"
	.align	4
	.sectionentsize	8
	.align		4
        /*0000*/ 	.word	0x00000000
	.align		4
        /*0004*/ 	.word	0xffffffff
	.align		4
        /*0008*/ 	.word	0x00000000
	.align		4
        /*000c*/ 	.word	0xfffffffe
	.align		4
        /*0010*/ 	.word	0x00000000
	.align		4
        /*0014*/ 	.word	0xfffffffd
	.align		4
        /*0018*/ 	.word	0x00000000
	.align		4
        /*001c*/ 	.word	0xfffffffc


//--------------------- .nv.constant4             --------------------------
	.section	.nv.constant4,"a",@progbits
	.align	8
	.align		8
.nv.constant4:
        /*0000*/ 	.dword	__cudart_i2opi_f


//--------------------- .text._Z15goertzel_kernelPKfPKiP3Cpxi --------------------------
	.section	.text._Z15goertzel_kernelPKfPKiP3Cpxi,"ax",@progbits
	.align	128
        .global         _Z15goertzel_kernelPKfPKiP3Cpxi
        .type           _Z15goertzel_kernelPKfPKiP3Cpxi,@function
        .size           _Z15goertzel_kernelPKfPKiP3Cpxi,(.L_x_21 - _Z15goertzel_kernelPKfPKiP3Cpxi)
        .other          _Z15goertzel_kernelPKfPKiP3Cpxi,@"STO_CUDA_ENTRY STV_DEFAULT"
_Z15goertzel_kernelPKfPKiP3Cpxi:
.text._Z15goertzel_kernelPKfPKiP3Cpxi:
[----:B------:R-:W0:Y:S01]  /*0000*/  LDC R1, c[0x0][0x37c] ;  /* 0x0000df00ff017b82 */ /* 0x000e220000000800 */
[----:B------:R-:W1:Y:S07]  /*0010*/  S2R R5, SR_CTAID.X ;  /* 0x0000000000057919 */ /* 0x000e6e0000002500 */
[----:B------:R-:W1:Y:S01]  /*0020*/  LDC.64 R2, c[0x0][0x388] ;  /* 0x0000e200ff027b82 */ /* 0x000e620000000a00 */
[----:B------:R-:W2:Y:S01]  /*0030*/  LDCU.64 UR6, c[0x0][0x358] ;  /* 0x00006b00ff0677ac */ /* 0x000ea20008000a00 */
[----:B0-----:R-:W-:Y:S01]  /*0040*/  VIADD R1, R1, 0xffffffe0 ;  /* 0xffffffe001017836 */ /* 0x001fe20000000000 */
[----:B------:R-:W0:Y:S01]  /*0050*/  LDCU UR4, c[0x0][0x398] ;  /* 0x00007300ff0477ac */ /* 0x000e220008000800 */
[----:B-1----:R-:W-:-:S05]  /*0060*/  IMAD.WIDE.U32 R2, R5, 0x4, R2 ;  /* 0x0000000405027825 */ /* 0x002fca00078e0002 */
[----:B--2---:R-:W2:Y:S01]  /*0070*/  LDG.E.CONSTANT R0, desc[UR6][R2.64] ;  /* 0x0000000602007981 */ /* 0x004ea2000c1e9900 */
[----:B0-----:R-:W0:Y:S01]  /*0080*/  I2F.F64 R6, UR4 ;  /* 0x0000000400067d12 */ /* 0x001e220008201c00 */
[----:B------:R-:W-:Y:S01]  /*0090*/  IMAD.MOV.U32 R10, RZ, RZ, 0x1 ;  /* 0x00000001ff0a7424 */ /* 0x000fe200078e00ff */
[----:B------:R-:W-:Y:S01]  /*00a0*/  UMOV UR4, 0x54442d18 ;  /* 0x54442d1800047882 */ /* 0x000fe20000000000 */
[----:B------:R-:W-:-:S05]  /*00b0*/  UMOV UR5, 0x401921fb ;  /* 0x401921fb00057882 */ /* 0x000fca0000000000 */
[----:B0-----:R-:W0:Y:S02]  /*00c0*/  MUFU.RCP64H R11, R7 ;  /* 0x00000007000b7308 */ /* 0x001e240000001800 */
[----:B0-----:R-:W-:-:S08]  /*00d0*/  DFMA R8, -R6, R10, 1 ;  /* 0x3ff000000608742b */ /* 0x001fd0000000010a */
[----:B------:R-:W-:-:S08]  /*00e0*/  DFMA R12, R8, R8, R8 ;  /* 0x00000008080c722b */ /* 0x000fd00000000008 */
[----:B------:R-:W-:-:S08]  /*00f0*/  DFMA R12, R10, R12, R10 ;  /* 0x0000000c0a0c722b */ /* 0x000fd0000000000a */
[----:B------:R-:W-:-:S08]  /*0100*/  DFMA R10, -R6, R12, 1 ;  /* 0x3ff00000060a742b */ /* 0x000fd0000000010c */
[----:B------:R-:W-:Y:S01]  /*0110*/  DFMA R10, R12, R10, R12 ;  /* 0x0000000a0c0a722b */ /* 0x000fe2000000000c */
[----:B--2---:R-:W0:Y:S02]  /*0120*/  I2F.F64 R8, R0 ;  /* 0x0000000000087312 */ /* 0x004e240000201c00 */
[----:B0-----:R-:W-:-:S08]  /*0130*/  DMUL R8, R8, UR4 ;  /* 0x0000000408087c28 */ /* 0x001fd00008000000 */
[----:B------:R-:W-:Y:S02]  /*0140*/  DMUL R2, R8, R10 ;  /* 0x0000000a08027228 */ /* 0x000fe40000000000 */
[----:B------:R-:W-:-:S06]  /*0150*/  FSETP.GEU.AND P1, PT, |R9|, 6.5827683646048100446e-37, PT ;  /* 0x036000000900780b */ /* 0x000fcc0003f2e200 */
[----:B------:R-:W-:-:S08]  /*0160*/  DFMA R12, -R6, R2, R8 ;  /* 0x00000002060c722b */ /* 0x000fd00000000108 */
[----:B------:R-:W-:-:S10]  /*0170*/  DFMA R2, R10, R12, R2 ;  /* 0x0000000c0a02722b */ /* 0x000fd40000000002 */
[----:B------:R-:W-:-:S05]  /*0180*/  FFMA R4, RZ, R7, R3 ;  /* 0x00000007ff047223 */ /* 0x000fca0000000003 */
[----:B------:R-:W-:-:S13]  /*0190*/  FSETP.GT.AND P0, PT, |R4|, 1.469367938527859385e-39, PT ;  /* 0x001000000400780b */ /* 0x000fda0003f04200 */
[----:B------:R-:W-:Y:S05]  /*01a0*/  @P0 BRA P1, `(.L_x_0) ;  /* 0x0000000000100947 */ /* 0x000fea0000800000 */
[----:B------:R-:W-:-:S07]  /*01b0*/  MOV R0, 0x1d0 ;  /* 0x000001d000007802 */ /* 0x000fce0000000f00 */
[----:B------:R-:W-:Y:S05]  /*01c0*/  CALL.REL.NOINC `($__internal_0_$__cuda_sm20_div_rn_f64_full) ;  /* 0x0000001000e07944 */ /* 0x000fea0003c00000 */
[----:B------:R-:W-:Y:S02]  /*01d0*/  IMAD.MOV.U32 R2, RZ, RZ, R14 ;  /* 0x000000ffff027224 */ /* 0x000fe400078e000e */
[----:B------:R-:W-:-:S07]  /*01e0*/  IMAD.MOV.U32 R3, RZ, RZ, R15 ;  /* 0x000000ffff037224 */ /* 0x000fce00078e000f */
.L_x_0:
[----:B------:R-:W0:Y:S02]  /*01f0*/  F2F.F32.F64 R7, R2 ;  /* 0x0000000200077310 */ /* 0x000e240000301000 */
[C---:B0-----:R-:W-:Y:S01]  /*0200*/  FMUL R0, R7.reuse, 0.63661974668502807617 ;  /* 0x3f22f98307007820 */ /* 0x041fe20000400000 */
[----:B------:R-:W-:-:S05]  /*0210*/  FSETP.GE.AND P0, PT, |R7|, 105615, PT ;  /* 0x47ce47800700780b */ /* 0x000fca0003f06200 */
[----:B------:R-:W0:Y:S02]  /*0220*/  F2I.NTZ R0, R0 ;  /* 0x0000000000007305 */ /* 0x000e240000203100 */
[----:B0-----:R-:W-:Y:S01]  /*0230*/  I2FP.F32.S32 R4, R0 ;  /* 0x0000000000047245 */ /* 0x001fe20000201400 */
[----:B------:R-:W-:-:S04]  /*0240*/  IMAD.MOV.U32 R10, RZ, RZ, R0 ;  /* 0x000000ffff0a7224 */ /* 0x000fc800078e0000 */
[----:B------:R-:W-:-:S04]  /*0250*/  FFMA R9, R4, -1.5707962512969970703, R7 ;  /* 0xbfc90fda04097823 */ /* 0x000fc80000000007 */
[----:B------:R-:W-:-:S04]  /*0260*/  FFMA R9, R4, -7.5497894158615963534e-08, R9 ;  /* 0xb3a2216804097823 */ /* 0x000fc80000000009 */
[----:B------:R-:W-:-:S04]  /*0270*/  FFMA R11, R4, -5.3903029534742383927e-15, R9 ;  /* 0xa7c234c5040b7823 */ /* 0x000fc80000000009 */
[----:B------:R-:W-:Y:S01]  /*0280*/  IMAD.MOV.U32 R4, RZ, RZ, R11 ;  /* 0x000000ffff047224 */ /* 0x000fe200078e000b */
[----:B------:R-:W-:Y:S06]  /*0290*/  @!P0 BRA `(.L_x_1) ;  /* 0x0000000000dc8947 */ /* 0x000fec0003800000 */
[----:B------:R-:W-:-:S13]  /*02a0*/  FSETP.NEU.AND P0, PT, |R7|, +INF , PT ;  /* 0x7f8000000700780b */ /* 0x000fda0003f0d200 */
[----:B------:R-:W-:Y:S01]  /*02b0*/  @!P0 FMUL R4, RZ, R7 ;  /* 0x00000007ff048220 */ /* 0x000fe20000400000 */
[----:B------:R-:W-:Y:S01]  /*02c0*/  @!P0 IMAD.MOV.U32 R0, RZ, RZ, RZ ;  /* 0x000000ffff008224 */ /* 0x000fe200078e00ff */
[----:B------:R-:W-:Y:S06]  /*02d0*/  @!P0 BRA `(.L_x_1) ;  /* 0x0000000000cc8947 */ /* 0x000fec0003800000 */
[----:B------:R-:W-:Y:S01]  /*02e0*/  IMAD.SHL.U32 R2, R7, 0x100, RZ ;  /* 0x0000010007027824 */ /* 0x000fe200078e00ff */
[----:B------:R-:W0:Y:S01]  /*02f0*/  LDCU.64 UR8, c[0x4][URZ] ;  /* 0x01000000ff0877ac */ /* 0x000e220008000a00 */
[----:B------:R-:W-:Y:S02]  /*0300*/  IMAD.MOV.U32 R6, RZ, RZ, RZ ;  /* 0x000000ffff067224 */ /* 0x000fe400078e00ff */
[----:B------:R-:W-:Y:S01]  /*0310*/  IMAD.MOV.U32 R15, RZ, RZ, RZ ;  /* 0x000000ffff0f7224 */ /* 0x000fe200078e00ff */
[----:B------:R-:W-:Y:S01]  /*0320*/  LOP3.LUT R17, R2, 0x80000000, RZ, 0xfc, !PT ;  /* 0x8000000002117812 */ /* 0x000fe200078efcff */
[----:B------:R-:W-:Y:S01]  /*0330*/  IMAD.MOV.U32 R0, RZ, RZ, R1 ;  /* 0x000000ffff007224 */ /* 0x000fe200078e0001 */
[----:B------:R-:W-:-:S06]  /*0340*/  UMOV UR4, URZ ;  /* 0x000000ff00047c82 */ /* 0x000fcc0008000000 */
.L_x_2:
[----:B0-----:R-:W-:Y:S02]  /*0350*/  IMAD.U32 R8, RZ, RZ, UR8 ;  /* 0x00000008ff087e24 */ /* 0x001fe4000f8e00ff */
[----:B------:R-:W-:-:S05]  /*0360*/  IMAD.U32 R9, RZ, RZ, UR9 ;  /* 0x00000009ff097e24 */ /* 0x000fca000f8e00ff */
[----:B------:R-:W2:Y:S01]  /*0370*/  LDG.E.CONSTANT R2, desc[UR6][R8.64] ;  /* 0x0000000608027981 */ /* 0x000ea2000c1e9900 */
[----:B------:R-:W-:Y:S02]  /*0380*/  UIADD3 UR8, UP0, UPT, UR8, 0x4, URZ ;  /* 0x0000000408087890 */ /* 0x000fe4000ff1e0ff */
[----:B------:R-:W-:Y:S02]  /*0390*/  UIADD3 UR4, UPT, UPT, UR4, 0x1, URZ ;  /* 0x0000000104047890 */ /* 0x000fe4000fffe0ff */
[----:B------:R-:W-:Y:S02]  /*03a0*/  UIADD3.X UR9, UPT, UPT, URZ, UR9, URZ, UP0, !UPT ;  /* 0x00000009ff097290 */ /* 0x000fe400087fe4ff */
[----:B------:R-:W-:Y:S01]  /*03b0*/  UISETP.NE.AND UP0, UPT, UR4, 0x6, UPT ;  /* 0x000000060400788c */ /* 0x000fe2000bf05270 */
[----:B--2---:R-:W-:-:S03]  /*03c0*/  IMAD.WIDE.U32 R2, R2, R17, RZ ;  /* 0x0000001102027225 */ /* 0x004fc600078e00ff */
[----:B------:R-:W-:-:S05]  /*03d0*/  IADD3 R13, P0, PT, R2, R6, RZ ;  /* 0x00000006020d7210 */ /* 0x000fca0007f1e0ff */
[----:B------:R0:W-:Y:S01]  /*03e0*/  STL [R0], R13 ;  /* 0x0000000d00007387 */ /* 0x0001e20000100800 */
[----:B------:R-:W-:Y:S01]  /*03f0*/  IMAD.X R6, R3, 0x1, R15, P0 ;  /* 0x0000000103067824 */ /* 0x000fe200000e060f */
[----:B0-----:R-:W-:Y:S01]  /*0400*/  IADD3 R0, PT, PT, R0, 0x4, RZ ;  /* 0x0000000400007810 */ /* 0x001fe20007ffe0ff */
[----:B------:R-:W-:Y:S06]  /*0410*/  BRA.U UP0, `(.L_x_2) ;  /* 0xfffffffd00cc7547 */ /* 0x000fec000b83ffff */
[----:B------:R-:W-:Y:S01]  /*0420*/  SHF.R.U32.HI R4, RZ, 0x17, R7 ;  /* 0x00000017ff047819 */ /* 0x000fe20000011607 */
[----:B------:R0:W-:Y:S03]  /*0430*/  STL [R1+0x18], R6 ;  /* 0x0000180601007387 */ /* 0x0001e60000100800 */
[C---:B------:R-:W-:Y:S02]  /*0440*/  LOP3.LUT R0, R4.reuse, 0xe0, RZ, 0xc0, !PT ;  /* 0x000000e004007812 */ /* 0x040fe400078ec0ff */
[----:B------:R-:W-:-:S03]  /*0450*/  LOP3.LUT P0, RZ, R4, 0x1f, RZ, 0xc0, !PT ;  /* 0x0000001f04ff7812 */ /* 0x000fc6000780c0ff */
[----:B------:R-:W-:-:S05]  /*0460*/  VIADD R0, R0, 0xffffff80 ;  /* 0xffffff8000007836 */ /* 0x000fca0000000000 */
[----:B------:R-:W-:-:S05]  /*0470*/  SHF.R.U32.HI R0, RZ, 0x5, R0 ;  /* 0x00000005ff007819 */ /* 0x000fca0000011600 */
[----:B------:R-:W-:-:S05]  /*0480*/  IMAD R12, R0, -0x4, R1 ;  /* 0xfffffffc000c7824 */ /* 0x000fca00078e0201 */
[----:B------:R-:W2:Y:S04]  /*0490*/  LDL R0, [R12+0x18] ;  /* 0x000018000c007983 */ /* 0x000ea80000100800 */
[----:B------:R-:W2:Y:S04]  /*04a0*/  LDL R3, [R12+0x14] ;  /* 0x000014000c037983 */ /* 0x000ea80000100800 */
[----:B------:R-:W3:Y:S01]  /*04b0*/  @P0 LDL R2, [R12+0x10] ;  /* 0x000010000c020983 */ /* 0x000ee20000100800 */
[----:B------:R-:W-:Y:S01]  /*04c0*/  LOP3.LUT R4, R4, 0x1f, RZ, 0xc0, !PT ;  /* 0x0000001f04047812 */ /* 0x000fe200078ec0ff */
[----:B------:R-:W-:Y:S01]  /*04d0*/  UMOV UR4, 0x54442d19 ;  /* 0x54442d1900047882 */ /* 0x000fe20000000000 */
[----:B------:R-:W-:-:S02]  /*04e0*/  UMOV UR5, 0x3bf921fb ;  /* 0x3bf921fb00057882 */ /* 0x000fc40000000000 */
[-C--:B--2---:R-:W-:Y:S02]  /*04f0*/  @P0 SHF.L.W.U32.HI R0, R3, R4.reuse, R0 ;  /* 0x0000000403000219 */ /* 0x084fe40000010e00 */
[----:B---3--:R-:W-:Y:S02]  /*0500*/  @P0 SHF.L.W.U32.HI R3, R2, R4, R3 ;  /* 0x0000000402030219 */ /* 0x008fe40000010e03 */
[----:B------:R-:W-:Y:S02]  /*0510*/  ISETP.GE.AND P0, PT, R7, RZ, PT ;  /* 0x000000ff0700720c */ /* 0x000fe40003f06270 */
[C---:B------:R-:W-:Y:S01]  /*0520*/  SHF.L.W.U32.HI R2, R3.reuse, 0x2, R0 ;  /* 0x0000000203027819 */ /* 0x040fe20000010e00 */
[----:B------:R-:W-:-:S03]  /*0530*/  IMAD.SHL.U32 R3, R3, 0x4, RZ ;  /* 0x0000000403037824 */ /* 0x000fc600078e00ff */
[----:B------:R-:W-:-:S04]  /*0540*/  SHF.R.S32.HI R4, RZ, 0x1f, R2 ;  /* 0x0000001fff047819 */ /* 0x000fc80000011402 */
[C---:B------:R-:W-:Y:S02]  /*0550*/  LOP3.LUT R8, R4.reuse, R3, RZ, 0x3c, !PT ;  /* 0x0000000304087212 */ /* 0x040fe400078e3cff */
[----:B------:R-:W-:Y:S02]  /*0560*/  LOP3.LUT R9, R4, R2, RZ, 0x3c, !PT ;  /* 0x0000000204097212 */ /* 0x000fe400078e3cff */
[----:B------:R-:W-:Y:S02]  /*0570*/  SHF.R.U32.HI R3, RZ, 0x1e, R0 ;  /* 0x0000001eff037819 */ /* 0x000fe40000011600 */
[C---:B------:R-:W-:Y:S02]  /*0580*/  LOP3.LUT R4, R2.reuse, R7, RZ, 0x3c, !PT ;  /* 0x0000000702047212 */ /* 0x040fe400078e3cff */
[----:B------:R-:W1:Y:S01]  /*0590*/  I2F.F64.S64 R8, R8 ;  /* 0x0000000800087312 */ /* 0x000e620000301c00 */
[----:B------:R-:W-:Y:S02]  /*05a0*/  LEA.HI R0, R2, R3, RZ, 0x1 ;  /* 0x0000000302007211 */ /* 0x000fe400078f08ff */
[----:B------:R-:W-:-:S03]  /*05b0*/  ISETP.GE.AND P1, PT, R4, RZ, PT ;  /* 0x000000ff0400720c */ /* 0x000fc60003f26270 */
[----:B------:R-:W-:-:S04]  /*05c0*/  IMAD.MOV R2, RZ, RZ, -R0 ;  /* 0x000000ffff027224 */ /* 0x000fc800078e0a00 */
[----:B------:R-:W-:Y:S01]  /*05d0*/  @!P0 IMAD.MOV.U32 R0, RZ, RZ, R2 ;  /* 0x000000ffff008224 */ /* 0x000fe200078e0002 */
[----:B-1----:R-:W-:-:S10]  /*05e0*/  DMUL R12, R8, UR4 ;  /* 0x00000004080c7c28 */ /* 0x002fd40008000000 */
[----:B------:R-:W1:Y:S02]  /*05f0*/  F2F.F32.F64 R12, R12 ;  /* 0x0000000c000c7310 */ /* 0x000e640000301000 */
[----:B01----:R-:W-:-:S07]  /*0600*/  FSEL R4, -R12, R12, !P1 ;  /* 0x0000000c0c047208 */ /* 0x003fce0004800100 */
.L_x_1:
[----:B------:R-:W-:Y:S02]  /*0610*/  IMAD.MOV.U32 R12, RZ, RZ, 0x37cbac00 ;  /* 0x37cbac00ff0c7424 */ /* 0x000fe400078e00ff */
[----:B------:R-:W-:Y:S01]  /*0620*/  FMUL R3, R4, R4 ;  /* 0x0000000404037220 */ /* 0x000fe20000400000 */
[C---:B------:R-:W-:Y:S01]  /*0630*/  LOP3.LUT R6, R0.reuse, 0x1, RZ, 0xc0, !PT ;  /* 0x0000000100067812 */ /* 0x040fe200078ec0ff */
[----:B------:R-:W-:Y:S02]  /*0640*/  IMAD.MOV.U32 R13, RZ, RZ, 0x3c0885e4 ;  /* 0x3c0885e4ff0d7424 */ /* 0x000fe400078e00ff */
[----:B------:R-:W-:Y:S01]  /*0650*/  FFMA R2, R3, R12, -0.0013887860113754868507 ;  /* 0xbab607ed03027423 */ /* 0x000fe2000000000c */
[----:B------:R-:W-:Y:S01]  /*0660*/  VIADD R0, R0, 0x1 ;  /* 0x0000000100007836 */ /* 0x000fe20000000000 */
[----:B------:R-:W-:Y:S01]  /*0670*/  ISETP.NE.U32.AND P1, PT, R6, 0x1, PT ;  /* 0x000000010600780c */ /* 0x000fe20003f25070 */
[----:B------:R-:W-:-:S03]  /*0680*/  IMAD.MOV.U32 R14, RZ, RZ, 0x3e2aaaa8 ;  /* 0x3e2aaaa8ff0e7424 */ /* 0x000fc600078e00ff */
[----:B------:R-:W-:Y:S02]  /*0690*/  FSEL R2, R2, -0.00019574658654164522886, P1 ;  /* 0xb94d415302027808 */ /* 0x000fe40000800000 */
[----:B------:R-:W-:Y:S02]  /*06a0*/  FSEL R6, R13, 0.041666727513074874878, !P1 ;  /* 0x3d2aaabb0d067808 */ /* 0x000fe40004800000 */
[----:B------:R-:W-:Y:S02]  /*06b0*/  LOP3.LUT P0, RZ, R0, 0x2, RZ, 0xc0, !PT ;  /* 0x0000000200ff7812 */ /* 0x000fe4000780c0ff */
[----:B------:R-:W-:Y:S01]  /*06c0*/  FSEL R0, R4, 1, !P1 ;  /* 0x3f80000004007808 */ /* 0x000fe20004800000 */
[----:B------:R-:W-:Y:S01]  /*06d0*/  FFMA R2, R3, R2, R6 ;  /* 0x0000000203027223 */ /* 0x000fe20000000006 */
[----:B------:R-:W-:Y:S02]  /*06e0*/  FSEL R15, -R14, -0.4999999701976776123, !P1 ;  /* 0xbeffffff0e0f7808 */ /* 0x000fe40004800100 */
[----:B------:R-:W-:Y:S01]  /*06f0*/  FSETP.GE.AND P1, PT, |R7|, 105615, PT ;  /* 0x47ce47800700780b */ /* 0x000fe20003f26200 */
[----:B------:R-:W-:-:S02]  /*0700*/  FFMA R9, R3, R0, RZ ;  /* 0x0000000003097223 */ /* 0x000fc400000000ff */
[----:B------:R-:W-:-:S04]  /*0710*/  FFMA R2, R3, R2, R15 ;  /* 0x0000000203027223 */ /* 0x000fc8000000000f */
[----:B------:R-:W-:Y:S01]  /*0720*/  FFMA R16, R9, R2, R0 ;  /* 0x0000000209107223 */ /* 0x000fe20000000000 */
[----:B------:R-:W-:Y:S02]  /*0730*/  IMAD.MOV.U32 R2, RZ, RZ, R10 ;  /* 0x000000ffff027224 */ /* 0x000fe400078e000a */
[----:B------:R-:W-:Y:S02]  /*0740*/  IMAD.MOV.U32 R0, RZ, RZ, R11 ;  /* 0x000000ffff007224 */ /* 0x000fe400078e000b */
[----:B------:R-:W-:Y:S01]  /*0750*/  @P0 FADD R16, RZ, -R16 ;  /* 0x80000010ff100221 */ /* 0x000fe20000000000 */
[----:B------:R-:W-:Y:S06]  /*0760*/  @!P1 BRA `(.L_x_3) ;  /* 0x0000000000dc9947 */ /* 0x000fec0003800000 */
[----:B------:R-:W-:-:S13]  /*0770*/  FSETP.NEU.AND P0, PT, |R7|, +INF , PT ;  /* 0x7f8000000700780b */ /* 0x000fda0003f0d200 */
[----:B------:R-:W-:Y:S01]  /*0780*/  @!P0 FMUL R0, RZ, R7 ;  /* 0x00000007ff008220 */ /* 0x000fe20000400000 */
[----:B------:R-:W-:Y:S01]  /*0790*/  @!P0 IMAD.MOV.U32 R2, RZ, RZ, RZ ;  /* 0x000000ffff028224 */ /* 0x000fe200078e00ff */
[----:B------:R-:W-:Y:S06]  /*07a0*/  @!P0 BRA `(.L_x_3) ;  /* 0x0000000000cc8947 */ /* 0x000fec0003800000 */
[----:B------:R-:W-:Y:S01]  /*07b0*/  IMAD.SHL.U32 R2, R7, 0x100, RZ ;  /* 0x0000010007027824 */ /* 0x000fe200078e00ff */
[----:B------:R-:W-:Y:S01]  /*07c0*/  MOV R6, RZ ;  /* 0x000000ff00067202 */ /* 0x000fe20000000f00 */
[----:B------:R-:W-:Y:S01]  /*07d0*/  IMAD.MOV.U32 R17, RZ, RZ, RZ ;  /* 0x000000ffff117224 */ /* 0x000fe200078e00ff */
[----:B------:R-:W0:Y:S01]  /*07e0*/  LDCU.64 UR8, c[0x4][URZ] ;  /* 0x01000000ff0877ac */ /* 0x000e220008000a00 */
[----:B------:R-:W-:Y:S01]  /*07f0*/  IMAD.MOV.U32 R0, RZ, RZ, R1 ;  /* 0x000000ffff007224 */ /* 0x000fe200078e0001 */
[----:B------:R-:W-:Y:S01]  /*0800*/  LOP3.LUT R19, R2, 0x80000000, RZ, 0xfc, !PT ;  /* 0x8000000002137812 */ /* 0x000fe200078efcff */
[----:B------:R-:W-:-:S06]  /*0810*/  UMOV UR4, URZ ;  /* 0x000000ff00047c82 */ /* 0x000fcc0008000000 */
.L_x_4:
        /* <DEDUP_REMOVED lines=10> */
[----:B------:R-:W-:Y:S02]  /*08c0*/  IMAD.X R6, R3, 0x1, R17, P0 ;  /* 0x0000000103067824 */ /* 0x000fe400000e0611 */
[----:B0-----:R-:W-:Y:S01]  /*08d0*/  VIADD R0, R0, 0x4 ;  /* 0x0000000400007836 */ /* 0x001fe20000000000 */
        /* <DEDUP_REMOVED lines=13> */
[----:B------:R-:W-:Y:S01]  /*09b0*/  UMOV UR5, 0x3bf921fb ;  /* 0x3bf921fb00057882 */ /* 0x000fe20000000000 */
[----:B------:R-:W-:-:S02]  /*09c0*/  ISETP.GE.AND P1, PT, R7, RZ, PT ;  /* 0x000000ff0700720c */ /* 0x000fc40003f26270 */
[-C--:B--2---:R-:W-:Y:S02]  /*09d0*/  @P0 SHF.L.W.U32.HI R0, R3, R4.reuse, R0 ;  /* 0x0000000403000219 */ /* 0x084fe40000010e00 */
[----:B---3--:R-:W-:-:S04]  /*09e0*/  @P0 SHF.L.W.U32.HI R3, R2, R4, R3 ;  /* 0x0000000402030219 */ /* 0x008fc80000010e03 */
        /* <DEDUP_REMOVED lines=15> */
.L_x_3:
[----:B------:R-:W0:Y:S01]  /*0ae0*/  S2R R4, SR_TID.X ;  /* 0x0000000000047919 */ /* 0x000e220000002100 */
[----:B------:R-:W0:Y:S01]  /*0af0*/  LDCU UR4, c[0x0][0x398] ;  /* 0x00007300ff0477ac */ /* 0x000e220008000800 */
[----:B------:R-:W-:Y:S01]  /*0b00*/  LOP3.LUT R6, R2, 0x1, RZ, 0xc0, !PT ;  /* 0x0000000102067812 */ /* 0x000fe200078ec0ff */
[----:B------:R-:W-:Y:S01]  /*0b10*/  FMUL R3, R0, R0 ;  /* 0x0000000000037220 */ /* 0x000fe20000400000 */
[----:B------:R-:W-:Y:S01]  /*0b20*/  IMAD.MOV.U32 R8, RZ, RZ, 0x3d2aaabb ;  /* 0x3d2aaabbff087424 */ /* 0x000fe200078e00ff */
[----:B------:R-:W-:Y:S01]  /*0b30*/  LOP3.LUT P0, RZ, R2, 0x2, RZ, 0xc0, !PT ;  /* 0x0000000202ff7812 */ /* 0x000fe2000780c0ff */
[----:B------:R-:W-:Y:S01]  /*0b40*/  IMAD.MOV.U32 R9, RZ, RZ, 0x3effffff ;  /* 0x3effffffff097424 */ /* 0x000fe200078e00ff */
[----:B------:R-:W-:Y:S01]  /*0b50*/  ISETP.NE.U32.AND P1, PT, R6, 0x1, PT ;  /* 0x000000010600780c */ /* 0x000fe20003f25070 */
[----:B------:R-:W-:Y:S01]  /*0b60*/  FFMA R6, R3, R12, -0.0013887860113754868507 ;  /* 0xbab607ed03067423 */ /* 0x000fe2000000000c */
[----:B------:R-:W-:Y:S01]  /*0b70*/  BSSY.RECONVERGENT B0, `(.L_x_5) ;  /* 0x0000020000007945 */ /* 0x000fe20003800200 */
[----:B------:R-:W-:Y:S01]  /*0b80*/  IMAD.MOV.U32 R2, RZ, RZ, RZ ;  /* 0x000000ffff027224 */ /* 0x000fe200078e00ff */
[----:B------:R-:W-:-:S02]  /*0b90*/  FSEL R8, R8, 0.0083327032625675201416, !P1 ;  /* 0x3c0885e408087808 */ /* 0x000fc40004800000 */
[----:B------:R-:W-:Y:S02]  /*0ba0*/  FSEL R6, R6, -0.00019574658654164522886, !P1 ;  /* 0xb94d415306067808 */ /* 0x000fe40004800000 */
[----:B------:R-:W-:Y:S02]  /*0bb0*/  FSEL R9, -R9, -0.16666662693023681641, !P1 ;  /* 0xbe2aaaa809097808 */ /* 0x000fe40004800100 */
[----:B------:R-:W-:Y:S01]  /*0bc0*/  FSEL R0, R0, 1, P1 ;  /* 0x3f80000000007808 */ /* 0x000fe20000800000 */
[----:B------:R-:W-:-:S04]  /*0bd0*/  FFMA R6, R3, R6, R8 ;  /* 0x0000000603067223 */ /* 0x000fc80000000008 */
[C---:B------:R-:W-:Y:S01]  /*0be0*/  FFMA R6, R3.reuse, R6, R9 ;  /* 0x0000000603067223 */ /* 0x040fe20000000009 */
[----:B------:R-:W-:-:S04]  /*0bf0*/  FFMA R3, R3, R0, RZ ;  /* 0x0000000003037223 */ /* 0x000fc800000000ff */
[----:B------:R-:W-:Y:S01]  /*0c00*/  FFMA R15, R3, R6, R0 ;  /* 0x00000006030f7223 */ /* 0x000fe20000000000 */
[----:B------:R-:W-:-:S03]  /*0c10*/  MOV R0, RZ ;  /* 0x000000ff00007202 */ /* 0x000fc60000000f00 */
[----:B------:R-:W-:Y:S01]  /*0c20*/  @P0 FADD R15, RZ, -R15 ;  /* 0x8000000fff0f0221 */ /* 0x000fe20000000000 */
[----:B0-----:R-:W-:-:S13]  /*0c30*/  ISETP.GE.AND P1, PT, R4, UR4, PT ;  /* 0x0000000404007c0c */ /* 0x001fda000bf26270 */
[----:B------:R-:W-:Y:S05]  /*0c40*/  @P1 BRA `(.L_x_6) ;  /* 0x0000000000481947 */ /* 0x000fea0003800000 */
[----:B------:R-:W0:Y:S01]  /*0c50*/  LDC R18, c[0x0][0x360] ;  /* 0x0000d800ff127b82 */ /* 0x000e220000000800 */
[----:B------:R-:W-:Y:S01]  /*0c60*/  BSSY.RECONVERGENT B1, `(.L_x_7) ;  /* 0x000000f000017945 */ /* 0x000fe20003800200 */
[----:B------:R-:W-:Y:S01]  /*0c70*/  FADD R20, R16, R16 ;  /* 0x0000001010147221 */ /* 0x000fe20000000000 */
[----:B------:R-:W-:Y:S02]  /*0c80*/  IMAD.MOV.U32 R0, RZ, RZ, RZ ;  /* 0x000000ffff007224 */ /* 0x000fe400078e00ff */
[----:B------:R-:W-:Y:S02]  /*0c90*/  IMAD.MOV.U32 R17, RZ, RZ, R4 ;  /* 0x000000ffff117224 */ /* 0x000fe400078e0004 */
[----:B------:R-:W-:Y:S01]  /*0ca0*/  IMAD.MOV.U32 R6, RZ, RZ, RZ ;  /* 0x000000ffff067224 */ /* 0x000fe200078e00ff */
[----:B------:R-:W1:Y:S06]  /*0cb0*/  LDC.64 R2, c[0x0][0x380] ;  /* 0x0000e000ff027b82 */ /* 0x000e6c0000000a00 */
.L_x_8:
[----:B-1----:R-:W-:-:S06]  /*0cc0*/  IMAD.WIDE R8, R17, 0x4, R2 ;  /* 0x0000000411087825 */ /* 0x002fcc00078e0202 */
[----:B------:R-:W2:Y:S01]  /*0cd0*/  LDG.E.CONSTANT R9, desc[UR6][R8.64] ;  /* 0x0000000608097981 */ /* 0x000ea2000c1e9900 */
[----:B0-----:R-:W-:Y:S02]  /*0ce0*/  IMAD.IADD R17, R18, 0x1, R17 ;  /* 0x0000000112117824 */ /* 0x001fe400078e0211 */
[----:B------:R-:W-:-:S03]  /*0cf0*/  IMAD.MOV.U32 R16, RZ, RZ, R0 ;  /* 0x000000ffff107224 */ /* 0x000fc600078e0000 */
[----:B------:R-:W-:Y:S01]  /*0d00*/  ISETP.GE.AND P0, PT, R17, UR4, PT ;  /* 0x0000000411007c0c */ /* 0x000fe2000bf06270 */
[----:B--2---:R-:W-:-:S04]  /*0d10*/  FFMA R19, R20, R0, R9 ;  /* 0x0000000014137223 */ /* 0x004fc80000000009 */
[----:B------:R-:W-:Y:S01]  /*0d20*/  FADD R0, R19, -R6 ;  /* 0x8000000613007221 */ /* 0x000fe20000000000 */
[----:B------:R-:W-:-:S07]  /*0d30*/  IMAD.MOV.U32 R6, RZ, RZ, R16 ;  /* 0x000000ffff067224 */ /* 0x000fce00078e0010 */
[----:B------:R-:W-:Y:S05]  /*0d40*/  @!P0 BRA `(.L_x_8) ;  /* 0xfffffffc00dc8947 */ /* 0x000fea000383ffff */
[----:B------:R-:W-:Y:S05]  /*0d50*/  BSYNC.RECONVERGENT B1 ;  /* 0x0000000000017941 */ /* 0x000fea0003800200 */
.L_x_7:
[----:B------:R-:W-:-:S07]  /*0d60*/  IMAD.MOV.U32 R2, RZ, RZ, R16 ;  /* 0x000000ffff027224 */ /* 0x000fce00078e0010 */
.L_x_6:
[----:B------:R-:W-:Y:S05]  /*0d70*/  BSYNC.RECONVERGENT B0 ;  /* 0x0000000000007941 */ /* 0x000fea0003800200 */
.L_x_5:
[----:B------:R-:W0:Y:S01]  /*0d80*/  SHFL.DOWN PT, R3, R0, 0x10, 0x1f ;  /* 0x0a001f0000037f89 */ /* 0x000e2200000e0000 */
[----:B------:R-:W-:Y:S01]  /*0d90*/  LOP3.LUT P0, RZ, R4, 0x1f, RZ, 0xc0, !PT ;  /* 0x0000001f04ff7812 */ /* 0x000fe2000780c0ff */
[----:B------:R-:W-:Y:S02]  /*0da0*/  BSSY.RECONVERGENT B0, `(.L_x_9) ;  /* 0x0000022000007945 */ /* 0x000fe40003800200 */
[----:B------:R-:W1:Y:S01]  /*0db0*/  SHFL.DOWN PT, R9, R2, 0x10, 0x1f ;  /* 0x0a001f0002097f89 */ /* 0x000e6200000e0000 */
[----:B0-----:R-:W-:Y:S01]  /*0dc0*/  FADD R3, R3, R0 ;  /* 0x0000000003037221 */ /* 0x001fe20000000000 */
[----:B-1----:R-:W-:-:S04]  /*0dd0*/  FADD R9, R9, R2 ;  /* 0x0000000209097221 */ /* 0x002fc80000000000 */
[----:B------:R-:W0:Y:S04]  /*0de0*/  SHFL.DOWN PT, R6, R3, 0x8, 0x1f ;  /* 0x09001f0003067f89 */ /* 0x000e2800000e0000 */
        /* <DEDUP_REMOVED lines=14> */
[----:B-1----:R-:W-:Y:S01]  /*0ed0*/  FADD R9, R2, R9 ;  /* 0x0000000902097221 */ /* 0x002fe20000000000 */
[----:B------:R-:W-:Y:S06]  /*0ee0*/  @P0 BRA `(.L_x_10) ;  /* 0x0000000000340947 */ /* 0x000fec0003800000 */
[----:B------:R-:W0:Y:S01]  /*0ef0*/  S2R R3, SR_CgaCtaId ;  /* 0x0000000000037919 */ /* 0x000e220000008800 */
[----:B------:R-:W-:Y:S01]  /*0f00*/  MOV R0, 0x400 ;  /* 0x0000040000007802 */ /* 0x000fe20000000f00 */
[----:B------:R-:W-:Y:S03]  /*0f10*/  BSSY.RECONVERGENT B1, `(.L_x_11) ;  /* 0x0000006000017945 */ /* 0x000fe60003800200 */
[----:B0-----:R-:W-:-:S07]  /*0f20*/  LEA R0, R3, R0, 0x18 ;  /* 0x0000000003007211 */ /* 0x001fce00078ec0ff */
.L_x_12:
[----:B------:R-:W0:Y:S02]  /*0f30*/  LDS R2, [R0] ;  /* 0x0000000000027984 */ /* 0x000e240000000800 */
[----:B0-----:R-:W-:-:S05]  /*0f40*/  FADD R3, R21, R2 ;  /* 0x0000000215037221 */ /* 0x001fca0000000000 */
[----:B------:R-:W0:Y:S02]  /*0f50*/  ATOMS.CAST.SPIN P0, [R0], R2, R3 ;  /* 0x000000020000758d */ /* 0x000e240001800003 */
[----:B0-----:R-:W-:Y:S05]  /*0f60*/  @!P0 BRA `(.L_x_12) ;  /* 0xfffffffc00f08947 */ /* 0x001fea000383ffff */
[----:B------:R-:W-:Y:S05]  /*0f70*/  BSYNC.RECONVERGENT B1 ;  /* 0x0000000000017941 */ /* 0x000fea0003800200 */
.L_x_11:
[----:B------:R-:W0:Y:S02]  /*0f80*/  LDS R2, [R0+0x4] ;  /* 0x0000040000027984 */ /* 0x000e240000000800 */
[----:B0-----:R-:W-:-:S05]  /*0f90*/  FADD R3, R9, R2 ;  /* 0x0000000209037221 */ /* 0x001fca0000000000 */
[----:B------:R-:W0:Y:S02]  /*0fa0*/  ATOMS.CAST.SPIN P0, [R0+0x4], R2, R3 ;  /* 0x000004020000758d */ /* 0x000e240001800003 */
[----:B0-----:R-:W-:Y:S05]  /*0fb0*/  @!P0 BRA `(.L_x_11) ;  /* 0xfffffffc00f08947 */ /* 0x001fea000383ffff */
.L_x_10:
[----:B------:R-:W-:Y:S05]  /*0fc0*/  BSYNC.RECONVERGENT B0 ;  /* 0x0000000000007941 */ /* 0x000fea0003800200 */
.L_x_9:
[----:B------:R-:W-:Y:S01]  /*0fd0*/  BAR.SYNC.DEFER_BLOCKING 0x0 ;  /* 0x0000000000007b1d */ /* 0x000fe20000010000 */
[----:B------:R-:W-:-:S13]  /*0fe0*/  ISETP.NE.AND P0, PT, R4, RZ, PT ;  /* 0x000000ff0400720c */ /* 0x000fda0003f05270 */
[----:B------:R-:W-:Y:S05]  /*0ff0*/  @P0 EXIT ;  /* 0x000000000000094d */ /* 0x000fea0003800000 */
[----:B------:R-:W0:Y:S01]  /*1000*/  S2UR UR5, SR_CgaCtaId ;  /* 0x00000000000579c3 */ /* 0x000e220000008800 */
[----:B------:R-:W-:Y:S01]  /*1010*/  FSETP.GE.AND P0, PT, |R7|, 105615, PT ;  /* 0x47ce47800700780b */ /* 0x000fe20003f06200 */
[----:B------:R-:W-:Y:S02]  /*1020*/  UMOV UR4, 0x400 ;  /* 0x0000040000047882 */ /* 0x000fe40000000000 */
[----:B0-----:R-:W-:-:S09]  /*1030*/  ULEA UR5, UR5, UR4, 0x18 ;  /* 0x0000000405057291 */ /* 0x001fd2000f8ec0ff */
[----:B------:R-:W0:Y:S01]  /*1040*/  LDS R16, [UR5] ;  /* 0x00000005ff107984 */ /* 0x000e220008000800 */
[----:B------:R-:W-:Y:S05]  /*1050*/  @!P0 BRA `(.L_x_13) ;  /* 0x0000000000dc8947 */ /* 0x000fea0003800000 */
[----:B------:R-:W-:-:S13]  /*1060*/  FSETP.NEU.AND P0, PT, |R7|, +INF , PT ;  /* 0x7f8000000700780b */ /* 0x000fda0003f0d200 */
[----:B------:R-:W-:Y:S01]  /*1070*/  @!P0 FMUL R11, RZ, R7 ;  /* 0x00000007ff0b8220 */ /* 0x000fe20000400000 */
[----:B------:R-:W-:Y:S01]  /*1080*/  @!P0 IMAD.MOV.U32 R10, RZ, RZ, RZ ;  /* 0x000000ffff0a8224 */ /* 0x000fe200078e00ff */
[----:B------:R-:W-:Y:S06]  /*1090*/  @!P0 BRA `(.L_x_13) ;  /* 0x0000000000cc8947 */ /* 0x000fec0003800000 */
[----:B------:R-:W-:Y:S01]  /*10a0*/  IMAD.SHL.U32 R2, R7, 0x100, RZ ;  /* 0x0000010007027824 */ /* 0x000fe200078e00ff */
[----:B------:R-:W-:Y:S01]  /*10b0*/  MOV R17, RZ ;  /* 0x000000ff00117202 */ /* 0x000fe20000000f00 */
[----:B------:R-:W-:Y:S01]  /*10c0*/  IMAD.MOV.U32 R6, RZ, RZ, RZ ;  /* 0x000000ffff067224 */ /* 0x000fe200078e00ff */
[----:B------:R-:W1:Y:S01]  /*10d0*/  LDCU.64 UR8, c[0x4][URZ] ;  /* 0x01000000ff0877ac */ /* 0x000e620008000a00 */
[----:B------:R-:W-:Y:S01]  /*10e0*/  IMAD.MOV.U32 R0, RZ, RZ, R1 ;  /* 0x000000ffff007224 */ /* 0x000fe200078e0001 */
[----:B------:R-:W-:Y:S01]  /*10f0*/  LOP3.LUT R19, R2, 0x80000000, RZ, 0xfc, !PT ;  /* 0x8000000002137812 */ /* 0x000fe200078efcff */
[----:B------:R-:W-:-:S06]  /*1100*/  UMOV UR4, URZ ;  /* 0x000000ff00047c82 */ /* 0x000fcc0008000000 */
.L_x_14:
[----:B-1----:R-:W-:Y:S02]  /*1110*/  IMAD.U32 R8, RZ, RZ, UR8 ;  /* 0x00000008ff087e24 */ /* 0x002fe4000f8e00ff */
        /* <DEDUP_REMOVED lines=10> */
[----:B-1----:R-:W-:Y:S01]  /*11c0*/  VIADD R0, R0, 0x4 ;  /* 0x0000000400007836 */ /* 0x002fe20000000000 */
        /* <DEDUP_REMOVED lines=19> */
[----:B------:R-:W-:Y:S02]  /*1300*/  SHF.R.S32.HI R4, RZ, 0x1f, R2 ;  /* 0x0000001fff047819 */ /* 0x000fe40000011402 */
[----:B------:R-:W-:Y:S02]  /*1310*/  LOP3.LUT R7, R2, R7, RZ, 0x3c, !PT ;  /* 0x0000000702077212 */ /* 0x000fe400078e3cff */
[C---:B------:R-:W-:Y:S02]  /*1320*/  LOP3.LUT R8, R4.reuse, R3, RZ, 0x3c, !PT ;  /* 0x0000000304087212 */ /* 0x040fe400078e3cff */
[----:B------:R-:W-:Y:S02]  /*1330*/  LOP3.LUT R9, R4, R2, RZ, 0x3c, !PT ;  /* 0x0000000204097212 */ /* 0x000fe400078e3cff */
[----:B------:R-:W-:Y:S02]  /*1340*/  SHF.R.U32.HI R3, RZ, 0x1e, R0 ;  /* 0x0000001eff037819 */ /* 0x000fe40000011600 */
[----:B------:R-:W-:-:S02]  /*1350*/  ISETP.GE.AND P0, PT, R7, RZ, PT ;  /* 0x000000ff0700720c */ /* 0x000fc40003f06270 */
[----:B------:R-:W2:Y:S01]  /*1360*/  I2F.F64.S64 R8, R8 ;  /* 0x0000000800087312 */ /* 0x000ea20000301c00 */
[----:B------:R-:W-:-:S05]  /*1370*/  LEA.HI R10, R2, R3, RZ, 0x1 ;  /* 0x00000003020a7211 */ /* 0x000fca00078f08ff */
[----:B------:R-:W-:-:S04]  /*1380*/  IMAD.MOV R0, RZ, RZ, -R10 ;  /* 0x000000ffff007224 */ /* 0x000fc800078e0a0a */
[----:B------:R-:W-:Y:S01]  /*1390*/  @!P1 IMAD.MOV.U32 R10, RZ, RZ, R0 ;  /* 0x000000ffff0a9224 */ /* 0x000fe200078e0000 */
[----:B--2---:R-:W-:-:S10]  /*13a0*/  DMUL R18, R8, UR8 ;  /* 0x0000000808127c28 */ /* 0x004fd40008000000 */
[----:B------:R-:W2:Y:S02]  /*13b0*/  F2F.F32.F64 R18, R18 ;  /* 0x0000001200127310 */ /* 0x000ea40000301000 */
[----:B-12---:R-:W-:-:S07]  /*13c0*/  FSEL R11, -R18, R18, !P0 ;  /* 0x00000012120b7208 */ /* 0x006fce0004000100 */
.L_x_13:
[----:B------:R-:W1:Y:S01]  /*13d0*/  LDS R4, [UR5+0x4] ;  /* 0x00000405ff047984 */ /* 0x000e620008000800 */
[----:B------:R-:W-:Y:S01]  /*13e0*/  FMUL R7, R11, R11 ;  /* 0x0000000b0b077220 */ /* 0x000fe20000400000 */
[C---:B------:R-:W-:Y:S01]  /*13f0*/  LOP3.LUT R0, R10.reuse, 0x1, RZ, 0xc0, !PT ;  /* 0x000000010a007812 */ /* 0x040fe200078ec0ff */
[----:B------:R-:W2:Y:S01]  /*1400*/  LDC.64 R2, c[0x0][0x390] ;  /* 0x0000e400ff027b82 */ /* 0x000ea20000000a00 */
[----:B------:R-:W-:Y:S02]  /*1410*/  VIADD R10, R10, 0x1 ;  /* 0x000000010a0a7836 */ /* 0x000fe40000000000 */
[----:B------:R-:W-:Y:S01]  /*1420*/  FFMA R12, R7, R12, -0.0013887860113754868507 ;  /* 0xbab607ed070c7423 */ /* 0x000fe2000000000c */
[----:B------:R-:W-:Y:S01]  /*1430*/  ISETP.NE.U32.AND P0, PT, R0, 0x1, PT ;  /* 0x000000010000780c */ /* 0x000fe20003f05070 */
[----:B------:R-:W-:Y:S01]  /*1440*/  STS.64 [UR5], RZ ;  /* 0x000000ffff007988 */ /* 0x000fe20008000a05 */
[----:B------:R-:W-:Y:S02]  /*1450*/  LOP3.LUT P1, RZ, R10, 0x2, RZ, 0xc0, !PT ;  /* 0x000000020aff7812 */ /* 0x000fe4000782c0ff */
[----:B------:R-:W-:-:S02]  /*1460*/  FSEL R0, R13, 0.041666727513074874878, !P0 ;  /* 0x3d2aaabb0d007808 */ /* 0x000fc40004000000 */
[----:B------:R-:W-:Y:S02]  /*1470*/  FSEL R12, R12, -0.00019574658654164522886, P0 ;  /* 0xb94d41530c0c7808 */ /* 0x000fe40000000000 */
[----:B------:R-:W-:-:S03]  /*1480*/  FSEL R9, -R14, -0.4999999701976776123, !P0 ;  /* 0xbeffffff0e097808 */ /* 0x000fc60004000100 */
[----:B------:R-:W-:Y:S01]  /*1490*/  FFMA R12, R7, R12, R0 ;  /* 0x0000000c070c7223 */ /* 0x000fe20000000000 */
[----:B------:R-:W-:-:S03]  /*14a0*/  FSEL R0, R11, 1, !P0 ;  /* 0x3f8000000b007808 */ /* 0x000fc60004000000 */
[C---:B------:R-:W-:Y:S02]  /*14b0*/  FFMA R9, R7.reuse, R12, R9 ;  /* 0x0000000c07097223 */ /* 0x040fe40000000009 */
[----:B------:R-:W-:Y:S01]  /*14c0*/  FFMA R7, R7, R0, RZ ;  /* 0x0000000007077223 */ /* 0x000fe200000000ff */
[----:B--2---:R-:W-:-:S04]  /*14d0*/  IMAD.WIDE.U32 R2, R5, 0x8, R2 ;  /* 0x0000000805027825 */ /* 0x004fc800078e0002 */
[----:B------:R-:W-:-:S04]  /*14e0*/  FFMA R7, R7, R9, R0 ;  /* 0x0000000907077223 */ /* 0x000fc80000000000 */
[----:B------:R-:W-:Y:S01]  /*14f0*/  @P1 FADD R7, RZ, -R7 ;  /* 0x80000007ff071221 */ /* 0x000fe20000000000 */
[----:B-1----:R-:W-:-:S03]  /*1500*/  FMUL R15, R15, R4 ;  /* 0x000000040f0f7220 */ /* 0x002fc60000400000 */
[----:B0-----:R-:W-:Y:S02]  /*1510*/  FFMA R7, R7, -R4, R16 ;  /* 0x8000000407077223 */ /* 0x001fe40000000010 */
[----:B------:R-:W-:Y:S04]  /*1520*/  STG.E desc[UR6][R2.64+0x4], R15 ;  /* 0x0000040f02007986 */ /* 0x000fe8000c101906 */
[----:B------:R-:W-:Y:S01]  /*1530*/  STG.E desc[UR6][R2.64], R7 ;  /* 0x0000000702007986 */ /* 0x000fe2000c101906 */
[----:B------:R-:W-:Y:S05]  /*1540*/  EXIT ;  /* 0x000000000000794d */ /* 0x000fea0003800000 */
        .weak           $__internal_0_$__cuda_sm20_div_rn_f64_full
        .type           $__internal_0_$__cuda_sm20_div_rn_f64_full,@function
        .size           $__internal_0_$__cuda_sm20_div_rn_f64_full,(.L_x_21 - $__internal_0_$__cuda_sm20_div_rn_f64_full)
$__internal_0_$__cuda_sm20_div_rn_f64_full:
[C---:B------:R-:W-:Y:S01]  /*1550*/  FSETP.GEU.AND P0, PT, |R7|.reuse, 1.469367938527859385e-39, PT ;  /* 0x001000000700780b */ /* 0x040fe20003f0e200 */
[----:B------:R-:W-:Y:S01]  /*1560*/  IMAD.MOV.U32 R4, RZ, RZ, 0x1ca00000 ;  /* 0x1ca00000ff047424 */ /* 0x000fe200078e00ff */
[C---:B------:R-:W-:Y:S02]  /*1570*/  LOP3.LUT R2, R7.reuse, 0x800fffff, RZ, 0xc0, !PT ;  /* 0x800fffff07027812 */ /* 0x040fe400078ec0ff */
[----:B------:R-:W-:Y:S02]  /*1580*/  MOV R10, 0x1 ;  /* 0x00000001000a7802 */ /* 0x000fe40000000f00 */
[----:B------:R-:W-:Y:S01]  /*1590*/  LOP3.LUT R3, R2, 0x3ff00000, RZ, 0xfc, !PT ;  /* 0x3ff0000002037812 */ /* 0x000fe200078efcff */
[----:B------:R-:W-:Y:S01]  /*15a0*/  IMAD.MOV.U32 R2, RZ, RZ, R6 ;  /* 0x000000ffff027224 */ /* 0x000fe200078e0006 */
[----:B------:R-:W-:Y:S02]  /*15b0*/  LOP3.LUT R15, R7, 0x7ff00000, RZ, 0xc0, !PT ;  /* 0x7ff00000070f7812 */ /* 0x000fe400078ec0ff */
[----:B------:R-:W-:-:S03]  /*15c0*/  LOP3.LUT R14, R9, 0x7ff00000, RZ, 0xc0, !PT ;  /* 0x7ff00000090e7812 */ /* 0x000fc600078ec0ff */
[----:B------:R-:W-:Y:S01]  /*15d0*/  @!P0 DMUL R2, R6, 8.98846567431157953865e+307 ;  /* 0x7fe0000006028828 */ /* 0x000fe20000000000 */
[----:B------:R-:W-:Y:S01]  /*15e0*/  ISETP.GE.U32.AND P1, PT, R14, R15, PT ;  /* 0x0000000f0e00720c */ /* 0x000fe20003f26070 */
[----:B------:R-:W-:-:S04]  /*15f0*/  IMAD.MOV.U32 R21, RZ, RZ, R14 ;  /* 0x000000ffff157224 */ /* 0x000fc800078e000e */
[----:B------:R-:W0:Y:S02]  /*1600*/  MUFU.RCP64H R11, R3 ;  /* 0x00000003000b7308 */ /* 0x000e240000001800 */
[----:B0-----:R-:W-:-:S08]  /*1610*/  DFMA R12, R10, -R2, 1 ;  /* 0x3ff000000a0c742b */ /* 0x001fd00000000802 */
[----:B------:R-:W-:-:S08]  /*1620*/  DFMA R12, R12, R12, R12 ;  /* 0x0000000c0c0c722b */ /* 0x000fd0000000000c */
[----:B------:R-:W-:Y:S01]  /*1630*/  DFMA R12, R10, R12, R10 ;  /* 0x0000000c0a0c722b */ /* 0x000fe2000000000a */
[----:B------:R-:W-:Y:S01]  /*1640*/  SEL R11, R4, 0x63400000, !P1 ;  /* 0x63400000040b7807 */ /* 0x000fe20004800000 */
[----:B------:R-:W-:Y:S01]  /*1650*/  IMAD.MOV.U32 R10, RZ, RZ, R8 ;  /* 0x000000ffff0a7224 */ /* 0x000fe200078e0008 */
[----:B------:R-:W-:Y:S02]  /*1660*/  FSETP.GEU.AND P1, PT, |R9|, 1.469367938527859385e-39, PT ;  /* 0x001000000900780b */ /* 0x000fe40003f2e200 */
[----:B------:R-:W-:-:S03]  /*1670*/  LOP3.LUT R11, R11, 0x800fffff, R9, 0xf8, !PT ;  /* 0x800fffff0b0b7812 */ /* 0x000fc600078ef809 */
[----:B------:R-:W-:-:S08]  /*1680*/  DFMA R16, R12, -R2, 1 ;  /* 0x3ff000000c10742b */ /* 0x000fd00000000802 */
[----:B------:R-:W-:Y:S01]  /*1690*/  DFMA R12, R12, R16, R12 ;  /* 0x000000100c0c722b */ /* 0x000fe2000000000c */
[----:B------:R-:W-:Y:S10]  /*16a0*/  @P1 BRA `(.L_x_15) ;  /* 0x0000000000201947 */ /* 0x000ff40003800000 */
[----:B------:R-:W-:Y:S01]  /*16b0*/  LOP3.LUT R17, R7, 0x7ff00000, RZ, 0xc0, !PT ;  /* 0x7ff0000007117812 */ /* 0x000fe200078ec0ff */
[----:B------:R-:W-:-:S03]  /*16c0*/  IMAD.MOV.U32 R16, RZ, RZ, RZ ;  /* 0x000000ffff107224 */ /* 0x000fc600078e00ff */
[----:B------:R-:W-:-:S04]  /*16d0*/  ISETP.GE.U32.AND P1, PT, R14, R17, PT ;  /* 0x000000110e00720c */ /* 0x000fc80003f26070 */
[----:B------:R-:W-:-:S04]  /*16e0*/  SEL R17, R4, 0x63400000, !P1 ;  /* 0x6340000004117807 */ /* 0x000fc80004800000 */
[----:B------:R-:W-:-:S04]  /*16f0*/  LOP3.LUT R17, R17, 0x80000000, R9, 0xf8, !PT ;  /* 0x8000000011117812 */ /* 0x000fc800078ef809 */
[----:B------:R-:W-:-:S06]  /*1700*/  LOP3.LUT R17, R17, 0x100000, RZ, 0xfc, !PT ;  /* 0x0010000011117812 */ /* 0x000fcc00078efcff */
[----:B------:R-:W-:-:S10]  /*1710*/  DFMA R10, R10, 2, -R16 ;  /* 0x400000000a0a782b */ /* 0x000fd40000000810 */
[----:B------:R-:W-:-:S07]  /*1720*/  LOP3.LUT R21, R11, 0x7ff00000, RZ, 0xc0, !PT ;  /* 0x7ff000000b157812 */ /* 0x000fce00078ec0ff */
.L_x_15:
[----:B------:R-:W-:Y:S01]  /*1730*/  IMAD.MOV.U32 R20, RZ, RZ, R15 ;  /* 0x000000ffff147224 */ /* 0x000fe200078e000f */
[----:B------:R-:W-:Y:S01]  /*1740*/  @!P0 LOP3.LUT R20, R3, 0x7ff00000, RZ, 0xc0, !PT ;  /* 0x7ff0000003148812 */ /* 0x000fe200078ec0ff */
[----:B------:R-:W-:Y:S01]  /*1750*/  VIADD R15, R21, 0xffffffff ;  /* 0xffffffff150f7836 */ /* 0x000fe20000000000 */
[----:B------:R-:W-:-:S03]  /*1760*/  DMUL R16, R12, R10 ;  /* 0x0000000a0c107228 */ /* 0x000fc60000000000 */
[----:B------:R-:W-:Y:S01]  /*1770*/  VIADD R22, R20, 0xffffffff ;  /* 0xffffffff14167836 */ /* 0x000fe20000000000 */
[----:B------:R-:W-:-:S04]  /*1780*/  ISETP.GT.U32.AND P0, PT, R15, 0x7feffffe, PT ;  /* 0x7feffffe0f00780c */ /* 0x000fc80003f04070 */
[----:B------:R-:W-:Y:S01]  /*1790*/  ISETP.GT.U32.OR P0, PT, R22, 0x7feffffe, P0 ;  /* 0x7feffffe1600780c */ /* 0x000fe20000704470 */
[----:B------:R-:W-:-:S08]  /*17a0*/  DFMA R18, R16, -R2, R10 ;  /* 0x800000021012722b */ /* 0x000fd0000000000a */
[----:B------:R-:W-:-:S04]  /*17b0*/  DFMA R12, R12, R18, R16 ;  /* 0x000000120c0c722b */ /* 0x000fc80000000010 */
[----:B------:R-:W-:Y:S07]  /*17c0*/  @P0 BRA `(.L_x_16) ;  /* 0x00000000006c0947 */ /* 0x000fee0003800000 */
[----:B------:R-:W-:-:S04]  /*17d0*/  LOP3.LUT R9, R7, 0x7ff00000, RZ, 0xc0, !PT ;  /* 0x7ff0000007097812 */ /* 0x000fc800078ec0ff */
[CC--:B------:R-:W-:Y:S02]  /*17e0*/  VIADDMNMX R8, R14.reuse, -R9.reuse, 0xb9600000, !PT ;  /* 0xb96000000e087446 */ /* 0x0c0fe40007800909 */
[----:B------:R-:W-:Y:S02]  /*17f0*/  ISETP.GE.U32.AND P0, PT, R14, R9, PT ;  /* 0x000000090e00720c */ /* 0x000fe40003f06070 */
[----:B------:R-:W-:Y:S02]  /*1800*/  VIMNMX R8, PT, PT, R8, 0x46a00000, PT ;  /* 0x46a0000008087848 */ /* 0x000fe40003fe0100 */
[----:B------:R-:W-:-:S05]  /*1810*/  SEL R9, R4, 0x63400000, !P0 ;  /* 0x6340000004097807 */ /* 0x000fca0004000000 */
[----:B------:R-:W-:Y:S02]  /*1820*/  IMAD.IADD R4, R8, 0x1, -R9 ;  /* 0x0000000108047824 */ /* 0x000fe400078e0a09 */
[----:B------:R-:W-:Y:S02]  /*1830*/  IMAD.MOV.U32 R8, RZ, RZ, RZ ;  /* 0x000000ffff087224 */ /* 0x000fe400078e00ff */
[----:B------:R-:W-:-:S06]  /*1840*/  VIADD R9, R4, 0x7fe00000 ;  /* 0x7fe0000004097836 */ /* 0x000fcc0000000000 */
[----:B------:R-:W-:-:S10]  /*1850*/  DMUL R14, R12, R8 ;  /* 0x000000080c0e7228 */ /* 0x000fd40000000000 */
[----:B------:R-:W-:-:S13]  /*1860*/  FSETP.GTU.AND P0, PT, |R15|, 1.469367938527859385e-39, PT ;  /* 0x001000000f00780b */ /* 0x000fda0003f0c200 */
[----:B------:R-:W-:Y:S05]  /*1870*/  @P0 BRA `(.L_x_17) ;  /* 0x0000000000940947 */ /* 0x000fea0003800000 */
[----:B------:R-:W-:Y:S01]  /*1880*/  DFMA R2, R12, -R2, R10 ;  /* 0x800000020c02722b */ /* 0x000fe2000000000a */
[----:B------:R-:W-:-:S09]  /*1890*/  IMAD.MOV.U32 R8, RZ, RZ, RZ ;  /* 0x000000ffff087224 */ /* 0x000fd200078e00ff */
[C---:B------:R-:W-:Y:S02]  /*18a0*/  FSETP.NEU.AND P0, PT, R3.reuse, RZ, PT ;  /* 0x000000ff0300720b */ /* 0x040fe40003f0d000 */
[----:B------:R-:W-:-:S04]  /*18b0*/  LOP3.LUT R7, R3, 0x80000000, R7, 0x48, !PT ;  /* 0x8000000003077812 */ /* 0x000fc800078e4807 */
[----:B------:R-:W-:-:S07]  /*18c0*/  LOP3.LUT R9, R7, R9, RZ, 0xfc, !PT ;  /* 0x0000000907097212 */ /* 0x000fce00078efcff */
[----:B------:R-:W-:Y:S05]  /*18d0*/  @!P0 BRA `(.L_x_17) ;  /* 0x00000000007c8947 */ /* 0x000fea0003800000 */
[----:B------:R-:W-:Y:S01]  /*18e0*/  IADD3 R3, PT, PT, -R4, RZ, RZ ;  /* 0x000000ff04037210 */ /* 0x000fe20007ffe1ff */
[----:B------:R-:W-:Y:S01]  /*18f0*/  IMAD.MOV.U32 R2, RZ, RZ, RZ ;  /* 0x000000ffff027224 */ /* 0x000fe200078e00ff */
[----:B------:R-:W-:-:S05]  /*1900*/  DMUL.RP R8, R12, R8 ;  /* 0x000000080c087228 */ /* 0x000fca0000008000 */
[----:B------:R-:W-:-:S05]  /*1910*/  DFMA R2, R14, -R2, R12 ;  /* 0x800000020e02722b */ /* 0x000fca000000000c */
[----:B------:R-:W-:Y:S02]  /*1920*/  LOP3.LUT R7, R9, R7, RZ, 0x3c, !PT ;  /* 0x0000000709077212 */ /* 0x000fe400078e3cff */
[----:B------:R-:W-:-:S04]  /*1930*/  IADD3 R2, PT, PT, -R4, -0x43300000, RZ ;  /* 0xbcd0000004027810 */ /* 0x000fc80007ffe1ff */
[----:B------:R-:W-:-:S04]  /*1940*/  FSETP.NEU.AND P0, PT, |R3|, R2, PT ;  /* 0x000000020300720b */ /* 0x000fc80003f0d200 */
[----:B------:R-:W-:Y:S02]  /*1950*/  FSEL R14, R8, R14, !P0 ;  /* 0x0000000e080e7208 */ /* 0x000fe40004000000 */
[----:B------:R-:W-:Y:S01]  /*1960*/  FSEL R15, R7, R15, !P0 ;  /* 0x0000000f070f7208 */ /* 0x000fe20004000000 */
[----:B------:R-:W-:Y:S06]  /*1970*/  BRA `(.L_x_17) ;  /* 0x0000000000547947 */ /* 0x000fec0003800000 */
.L_x_16:
[----:B------:R-:W-:-:S14]  /*1980*/  DSETP.NAN.AND P0, PT, R8, R8, PT ;  /* 0x000000080800722a */ /* 0x000fdc0003f08000 */
[----:B------:R-:W-:Y:S05]  /*1990*/  @P0 BRA `(.L_x_18) ;  /* 0x0000000000440947 */ /* 0x000fea0003800000 */
[----:B------:R-:W-:-:S14]  /*19a0*/  DSETP.NAN.AND P0, PT, R6, R6, PT ;  /* 0x000000060600722a */ /* 0x000fdc0003f08000 */
[----:B------:R-:W-:Y:S05]  /*19b0*/  @P0 BRA `(.L_x_19) ;  /* 0x0000000000300947 */ /* 0x000fea0003800000 */
[----:B------:R-:W-:Y:S01]  /*19c0*/  ISETP.NE.AND P0, PT, R21, R20, PT ;  /* 0x000000141500720c */ /* 0x000fe20003f05270 */
[----:B------:R-:W-:Y:S02]  /*19d0*/  IMAD.MOV.U32 R14, RZ, RZ, 0x0 ;  /* 0x00000000ff0e7424 */ /* 0x000fe400078e00ff */
[----:B------:R-:W-:-:S10]  /*19e0*/  IMAD.MOV.U32 R15, RZ, RZ, -0x80000 ;  /* 0xfff80000ff0f7424 */ /* 0x000fd400078e00ff */
[----:B------:R-:W-:Y:S05]  /*19f0*/  @!P0 BRA `(.L_x_17) ;  /* 0x0000000000348947 */ /* 0x000fea0003800000 */
[----:B------:R-:W-:Y:S02]  /*1a00*/  ISETP.NE.AND P0, PT, R21, 0x7ff00000, PT ;  /* 0x7ff000001500780c */ /* 0x000fe40003f05270 */
[----:B------:R-:W-:Y:S02]  /*1a10*/  LOP3.LUT R15, R9, 0x80000000, R7, 0x48, !PT ;  /* 0x80000000090f7812 */ /* 0x000fe400078e4807 */
[----:B------:R-:W-:-:S13]  /*1a20*/  ISETP.EQ.OR P0, PT, R20, RZ, !P0 ;  /* 0x000000ff1400720c */ /* 0x000fda0004702670 */
[----:B------:R-:W-:Y:S01]  /*1a30*/  @P0 LOP3.LUT R2, R15, 0x7ff00000, RZ, 0xfc, !PT ;  /* 0x7ff000000f020812 */ /* 0x000fe200078efcff */
[----:B------:R-:W-:Y:S02]  /*1a40*/  @!P0 IMAD.MOV.U32 R14, RZ, RZ, RZ ;  /* 0x000000ffff0e8224 */ /* 0x000fe400078e00ff */
[----:B------:R-:W-:Y:S02]  /*1a50*/  @P0 IMAD.MOV.U32 R14, RZ, RZ, RZ ;  /* 0x000000ffff0e0224 */ /* 0x000fe400078e00ff */
[----:B------:R-:W-:Y:S01]  /*1a60*/  @P0 IMAD.MOV.U32 R15, RZ, RZ, R2 ;  /* 0x000000ffff0f0224 */ /* 0x000fe200078e0002 */
[----:B------:R-:W-:Y:S06]  /*1a70*/  BRA `(.L_x_17) ;  /* 0x0000000000147947 */ /* 0x000fec0003800000 */
.L_x_19:
[----:B------:R-:W-:Y:S01]  /*1a80*/  LOP3.LUT R15, R7, 0x80000, RZ, 0xfc, !PT ;  /* 0x00080000070f7812 */ /* 0x000fe200078efcff */
[----:B------:R-:W-:Y:S01]  /*1a90*/  IMAD.MOV.U32 R14, RZ, RZ, R6 ;  /* 0x000000ffff0e7224 */ /* 0x000fe200078e0006 */
[----:B------:R-:W-:Y:S06]  /*1aa0*/  BRA `(.L_x_17) ;  /* 0x0000000000087947 */ /* 0x000fec0003800000 */
.L_x_18:
[----:B------:R-:W-:Y:S01]  /*1ab0*/  LOP3.LUT R15, R9, 0x80000, RZ, 0xfc, !PT ;  /* 0x00080000090f7812 */ /* 0x000fe200078efcff */
[----:B------:R-:W-:-:S07]  /*1ac0*/  IMAD.MOV.U32 R14, RZ, RZ, R8 ;  /* 0x000000ffff0e7224 */ /* 0x000fce00078e0008 */
.L_x_17:
[----:B------:R-:W-:Y:S02]  /*1ad0*/  IMAD.MOV.U32 R2, RZ, RZ, R0 ;  /* 0x000000ffff027224 */ /* 0x000fe400078e0000 */
[----:B------:R-:W-:-:S04]  /*1ae0*/  IMAD.MOV.U32 R3, RZ, RZ, 0x0 ;  /* 0x00000000ff037424 */ /* 0x000fc800078e00ff */
[----:B------:R-:W-:Y:S05]  /*1af0*/  RET.REL.NODEC R2 `(_Z15goertzel_kernelPKfPKiP3Cpxi) ;  /* 0xffffffe402407950 */ /* 0x000fea0003c3ffff */
.L_x_20:
[----:B------:R-:W-:-:S00]  /*1b00*/  BRA `(.L_x_20) ;  /* 0xfffffffc00fc7947 */ /* 0x000fc0000383ffff */
[----:B------:R-:W-:-:S00]  /*1b10*/  NOP ;  /* 0x0000000000007918 */ /* 0x000fc00000000000 */
        /* <DEDUP_REMOVED lines=14> */
.L_x_21:


//--------------------- .nv.global.init           --------------------------
	.section	.nv.global.init,"aw",@progbits
	.align	4
.nv.global.init:
	.type		__cudart_i2opi_f,@object
	.size		__cudart_i2opi_f,(.L_0 - __cudart_i2opi_f)
__cudart_i2opi_f:
        /*0000*/ 	.byte	0x41, 0x90, 0x43, 0x3c, 0x99, 0x95, 0x62, 0xdb, 0xc0, 0xdd, 0x34, 0xf5, 0xd1, 0x57, 0x27, 0xfc
        /*0010*/ 	.byte	0x29, 0x15, 0x44, 0x4e, 0x6e, 0x83, 0xf9, 0xa2
.L_0:


//--------------------- .nv.shared._Z15goertzel_kernelPKfPKiP3Cpxi --------------------------
	.section	.nv.shared._Z15goertzel_kernelPKfPKiP3Cpxi,"aw",@nobits
	.sectionflags	@""
	.align	16
	.zero		1024


//--------------------- .nv.shared.reserved.0     --------------------------
	.section	.nv.shared.reserved.0,"aw",@nobits
	.weak		__nv_reservedSMEM_offset_0_alias
	.size		__nv_reservedSMEM_offset_0_alias, 0, 64
	.other		__nv_reservedSMEM_offset_0_alias,@"STO_CUDA_RESERVED_SHARED STV_DEFAULT"
__nv_reservedSMEM_offset_0_alias:
	.zero		0
	.zero		64


//--------------------- .nv.constant0._Z15goertzel_kernelPKfPKiP3Cpxi --------------------------
	.section	.nv.constant0._Z15goertzel_kernelPKfPKiP3Cpxi,"a",@progbits
	.sectionflags	@""
	.align	4
.nv.constant0._Z15goertzel_kernelPKfPKiP3Cpxi:
	.zero		924


//--------------------- SYMBOLS --------------------------

	.type		.nv.reservedSmem.offset0,@object
	.size		.nv.reservedSmem.offset0,0x4
	.type		.nv.reservedSmem.cap,@object
	.size		.nv.reservedSmem.cap,0x4
